//
// Generated by NVIDIA NVVM Compiler
//
// Compiler Build ID: CL-36424714
// Cuda compilation tools, release 13.0, V13.0.88
// Based on NVVM 20.0.0
//

.version 9.0
.target sm_100
.address_size 64

	// .globl	_Z15max_pool3d_initiiPKiS0_PKfPf

.visible .entry _Z15max_pool3d_initiiPKiS0_PKfPf(
	.param .u32 _Z15max_pool3d_initiiPKiS0_PKfPf_param_0,
	.param .u32 _Z15max_pool3d_initiiPKiS0_PKfPf_param_1,
	.param .u64 .ptr .align 1 _Z15max_pool3d_initiiPKiS0_PKfPf_param_2,
	.param .u64 .ptr .align 1 _Z15max_pool3d_initiiPKiS0_PKfPf_param_3,
	.param .u64 .ptr .align 1 _Z15max_pool3d_initiiPKiS0_PKfPf_param_4,
	.param .u64 .ptr .align 1 _Z15max_pool3d_initiiPKiS0_PKfPf_param_5
)
{
	.reg .pred 	%p<3>;
	.reg .b32 	%r<12>;
	.reg .b32 	%f<2>;
	.reg .b64 	%rd<13>;

	ld.param.u32 	%r5, [_Z15max_pool3d_initiiPKiS0_PKfPf_param_0];
	ld.param.u32 	%r4, [_Z15max_pool3d_initiiPKiS0_PKfPf_param_1];
	ld.param.u64 	%rd1, [_Z15max_pool3d_initiiPKiS0_PKfPf_param_3];
	ld.param.u64 	%rd2, [_Z15max_pool3d_initiiPKiS0_PKfPf_param_4];
	ld.param.u64 	%rd3, [_Z15max_pool3d_initiiPKiS0_PKfPf_param_5];
	mov.u32 	%r6, %ctaid.x;
	mov.u32 	%r7, %ntid.x;
	mov.u32 	%r8, %tid.x;
	mad.lo.s32 	%r1, %r6, %r7, %r8;
	div.s32 	%r2, %r1, %r4;
	setp.ge.s32 	%p1, %r2, %r5;
	@%p1 bra 	$L__BB0_3;
	cvta.to.global.u64 	%rd4, %rd1;
	mul.wide.s32 	%rd5, %r2, 4;
	add.s64 	%rd6, %rd4, %rd5;
	ld.global.u32 	%r3, [%rd6];
	setp.lt.s32 	%p2, %r3, 0;
	@%p2 bra 	$L__BB0_3;
	rem.s32 	%r9, %r1, %r4;
	mad.lo.s32 	%r10, %r2, %r4, %r9;
	cvta.to.global.u64 	%rd7, %rd2;
	mul.wide.s32 	%rd8, %r10, 4;
	add.s64 	%rd9, %rd7, %rd8;
	ld.global.f32 	%f1, [%rd9];
	mad.lo.s32 	%r11, %r3, %r4, %r9;
	cvta.to.global.u64 	%rd10, %rd3;
	mul.wide.s32 	%rd11, %r11, 4;
	add.s64 	%rd12, %rd10, %rd11;
	st.global.f32 	[%rd12], %f1;
$L__BB0_3:
	ret;

}
	// .globl	_Z18max_pool3d_forwardiiPKiS0_PKfPf
.visible .entry _Z18max_pool3d_forwardiiPKiS0_PKfPf(
	.param .u32 _Z18max_pool3d_forwardiiPKiS0_PKfPf_param_0,
	.param .u32 _Z18max_pool3d_forwardiiPKiS0_PKfPf_param_1,
	.param .u64 .ptr .align 1 _Z18max_pool3d_forwardiiPKiS0_PKfPf_param_2,
	.param .u64 .ptr .align 1 _Z18max_pool3d_forwardiiPKiS0_PKfPf_param_3,
	.param .u64 .ptr .align 1 _Z18max_pool3d_forwardiiPKiS0_PKfPf_param_4,
	.param .u64 .ptr .align 1 _Z18max_pool3d_forwardiiPKiS0_PKfPf_param_5
)
{
	.reg .pred 	%p<5>;
	.reg .b32 	%r<20>;
	.reg .b32 	%f<4>;
	.reg .b64 	%rd<17>;

	ld.param.u32 	%r8, [_Z18max_pool3d_forwardiiPKiS0_PKfPf_param_0];
	ld.param.u32 	%r7, [_Z18max_pool3d_forwardiiPKiS0_PKfPf_param_1];
	ld.param.u64 	%rd2, [_Z18max_pool3d_forwardiiPKiS0_PKfPf_param_2];
	ld.param.u64 	%rd3, [_Z18max_pool3d_forwardiiPKiS0_PKfPf_param_3];
	ld.param.u64 	%rd4, [_Z18max_pool3d_forwardiiPKiS0_PKfPf_param_4];
	ld.param.u64 	%rd5, [_Z18max_pool3d_forwardiiPKiS0_PKfPf_param_5];
	mov.u32 	%r9, %ctaid.x;
	mov.u32 	%r10, %ntid.x;
	mov.u32 	%r11, %tid.x;
	mad.lo.s32 	%r1, %r9, %r10, %r11;
	div.s32 	%r2, %r1, %r7;
	setp.ge.s32 	%p1, %r2, %r8;
	@%p1 bra 	$L__BB1_4;
	cvta.to.global.u64 	%rd6, %rd3;
	cvta.to.global.u64 	%rd7, %rd2;
	mul.wide.s32 	%rd8, %r2, 4;
	add.s64 	%rd9, %rd7, %rd8;
	ld.global.u32 	%r12, [%rd9];
	setp.lt.s32 	%p2, %r12, 0;
	neg.s32 	%r13, %r12;
	selp.b32 	%r14, %r13, %r2, %p2;
	mul.wide.s32 	%rd10, %r14, 4;
	add.s64 	%rd11, %rd6, %rd10;
	ld.global.u32 	%r3, [%rd11];
	setp.lt.s32 	%p3, %r3, 0;
	@%p3 bra 	$L__BB1_4;
	rem.s32 	%r15, %r1, %r7;
	mad.lo.s32 	%r16, %r3, %r7, %r15;
	cvta.to.global.u64 	%rd12, %rd5;
	mul.wide.s32 	%rd13, %r16, 4;
	add.s64 	%rd1, %rd12, %rd13;
	mad.lo.s32 	%r17, %r2, %r7, %r15;
	cvta.to.global.u64 	%rd14, %rd4;
	mul.wide.s32 	%rd15, %r17, 4;
	add.s64 	%rd16, %rd14, %rd15;
	ld.global.f32 	%f1, [%rd16];
	ld.global.u32 	%r19, [%rd1];
$L__BB1_3:
	mov.b32 	%f2, %r19;
	max.f32 	%f3, %f1, %f2;
	mov.b32 	%r18, %f3;
	atom.relaxed.global.cas.b32 	%r6, [%rd1], %r19, %r18;
	setp.ne.s32 	%p4, %r19, %r6;
	mov.u32 	%r19, %r6;
	@%p4 bra 	$L__BB1_3;
$L__BB1_4:
	ret;

}
	// .globl	_Z16max_pool3d_indexiiPKiS0_PKfPfPi
.visible .entry _Z16max_pool3d_indexiiPKiS0_PKfPfPi(
	.param .u32 _Z16max_pool3d_indexiiPKiS0_PKfPfPi_param_0,
	.param .u32 _Z16max_pool3d_indexiiPKiS0_PKfPfPi_param_1,
	.param .u64 .ptr .align 1 _Z16max_pool3d_indexiiPKiS0_PKfPfPi_param_2,
	.param .u64 .ptr .align 1 _Z16max_pool3d_indexiiPKiS0_PKfPfPi_param_3,
	.param .u64 .ptr .align 1 _Z16max_pool3d_indexiiPKiS0_PKfPfPi_param_4,
	.param .u64 .ptr .align 1 _Z16max_pool3d_indexiiPKiS0_PKfPfPi_param_5,
	.param .u64 .ptr .align 1 _Z16max_pool3d_indexiiPKiS0_PKfPfPi_param_6
)
{
	.reg .pred 	%p<5>;
	.reg .b32 	%r<15>;
	.reg .b32 	%f<5>;
	.reg .b64 	%rd<21>;

	ld.param.u32 	%r6, [_Z16max_pool3d_indexiiPKiS0_PKfPfPi_param_0];
	ld.param.u32 	%r5, [_Z16max_pool3d_indexiiPKiS0_PKfPfPi_param_1];
	ld.param.u64 	%rd1, [_Z16max_pool3d_indexiiPKiS0_PKfPfPi_param_2];
	ld.param.u64 	%rd2, [_Z16max_pool3d_indexiiPKiS0_PKfPfPi_param_3];
	ld.param.u64 	%rd3, [_Z16max_pool3d_indexiiPKiS0_PKfPfPi_param_4];
	ld.param.u64 	%rd4, [_Z16max_pool3d_indexiiPKiS0_PKfPfPi_param_5];
	ld.param.u64 	%rd5, [_Z16max_pool3d_indexiiPKiS0_PKfPfPi_param_6];
	mov.u32 	%r7, %ctaid.x;
	mov.u32 	%r8, %ntid.x;
	mov.u32 	%r9, %tid.x;
	mad.lo.s32 	%r1, %r7, %r8, %r9;
	div.s32 	%r2, %r1, %r5;
	setp.ge.s32 	%p1, %r2, %r6;
	@%p1 bra 	$L__BB2_4;
	cvta.to.global.u64 	%rd6, %rd2;
	cvta.to.global.u64 	%rd7, %rd1;
	mul.wide.s32 	%rd8, %r2, 4;
	add.s64 	%rd9, %rd7, %rd8;
	ld.global.u32 	%r10, [%rd9];
	setp.lt.s32 	%p2, %r10, 0;
	neg.s32 	%r11, %r10;
	selp.b32 	%r12, %r11, %r2, %p2;
	mul.wide.s32 	%rd10, %r12, 4;
	add.s64 	%rd11, %rd6, %rd10;
	ld.global.u32 	%r3, [%rd11];
	setp.lt.s32 	%p3, %r3, 0;
	@%p3 bra 	$L__BB2_4;
	rem.s32 	%r13, %r1, %r5;
	mad.lo.s32 	%r14, %r2, %r5, %r13;
	cvta.to.global.u64 	%rd12, %rd3;
	mul.wide.s32 	%rd13, %r14, 4;
	add.s64 	%rd14, %rd12, %rd13;
	ld.global.f32 	%f1, [%rd14];
	mad.lo.s32 	%r4, %r3, %r5, %r13;
	cvta.to.global.u64 	%rd15, %rd4;
	mul.wide.s32 	%rd16, %r4, 4;
	add.s64 	%rd17, %rd15, %rd16;
	ld.global.f32 	%f2, [%rd17];
	sub.f32 	%f3, %f1, %f2;
	abs.f32 	%f4, %f3;
	setp.geu.f32 	%p4, %f4, 0f24E69595;
	@%p4 bra 	$L__BB2_4;
	cvta.to.global.u64 	%rd18, %rd5;
	add.s64 	%rd20, %rd18, %rd16;
	st.global.u32 	[%rd20], %r2;
$L__BB2_4:
	ret;

}
	// .globl	_Z19max_pool3d_backwardiiPKiPKfPf
.visible .entry _Z19max_pool3d_backwardiiPKiPKfPf(
	.param .u32 _Z19max_pool3d_backwardiiPKiPKfPf_param_0,
	.param .u32 _Z19max_pool3d_backwardiiPKiPKfPf_param_1,
	.param .u64 .ptr .align 1 _Z19max_pool3d_backwardiiPKiPKfPf_param_2,
	.param .u64 .ptr .align 1 _Z19max_pool3d_backwardiiPKiPKfPf_param_3,
	.param .u64 .ptr .align 1 _Z19max_pool3d_backwardiiPKiPKfPf_param_4
)
{
	.reg .pred 	%p<2>;
	.reg .b32 	%r<12>;
	.reg .b32 	%f<2>;
	.reg .b64 	%rd<12>;

	ld.param.u32 	%r4, [_Z19max_pool3d_backwardiiPKiPKfPf_param_0];
	ld.param.u32 	%r3, [_Z19max_pool3d_backwardiiPKiPKfPf_param_1];
	ld.param.u64 	%rd1, [_Z19max_pool3d_backwardiiPKiPKfPf_param_2];
	ld.param.u64 	%rd2, [_Z19max_pool3d_backwardiiPKiPKfPf_param_3];
	ld.param.u64 	%rd3, [_Z19max_pool3d_backwardiiPKiPKfPf_param_4];
	mov.u32 	%r5, %ctaid.x;
	mov.u32 	%r6, %ntid.x;
	mov.u32 	%r7, %tid.x;
	mad.lo.s32 	%r1, %r5, %r6, %r7;
	div.s32 	%r2, %r1, %r3;
	setp.ge.s32 	%p1, %r2, %r4;
	@%p1 bra 	$L__BB3_2;
	rem.s32 	%r8, %r1, %r3;
	cvta.to.global.u64 	%rd4, %rd1;
	cvta.to.global.u64 	%rd5, %rd2;
	cvta.to.global.u64 	%rd6, %rd3;
	mad.lo.s32 	%r9, %r2, %r3, %r8;
	mul.wide.s32 	%rd7, %r9, 4;
	add.s64 	%rd8, %rd4, %rd7;
	ld.global.u32 	%r10, [%rd8];
	add.s64 	%rd9, %rd5, %rd7;
	ld.global.f32 	%f1, [%rd9];
	mad.lo.s32 	%r11, %r10, %r3, %r8;
	mul.wide.s32 	%rd10, %r11, 4;
	add.s64 	%rd11, %rd6, %rd10;
	st.global.f32 	[%rd11], %f1;
$L__BB3_2:
	ret;

}
	// .globl	_Z18avg_pool3d_forwardiiPKiS0_PKfPf
.visible .entry _Z18avg_pool3d_forwardiiPKiS0_PKfPf(
	.param .u32 _Z18avg_pool3d_forwardiiPKiS0_PKfPf_param_0,
	.param .u32 _Z18avg_pool3d_forwardiiPKiS0_PKfPf_param_1,
	.param .u64 .ptr .align 1 _Z18avg_pool3d_forwardiiPKiS0_PKfPf_param_2,
	.param .u64 .ptr .align 1 _Z18avg_pool3d_forwardiiPKiS0_PKfPf_param_3,
	.param .u64 .ptr .align 1 _Z18avg_pool3d_forwardiiPKiS0_PKfPf_param_4,
	.param .u64 .ptr .align 1 _Z18avg_pool3d_forwardiiPKiS0_PKfPf_param_5
)
{
	.reg .pred 	%p<4>;
	.reg .b32 	%r<17>;
	.reg .b32 	%f<5>;
	.reg .b64 	%rd<19>;

	ld.param.u32 	%r6, [_Z18avg_pool3d_forwardiiPKiS0_PKfPf_param_0];
	ld.param.u32 	%r5, [_Z18avg_pool3d_forwardiiPKiS0_PKfPf_param_1];
	ld.param.u64 	%rd5, [_Z18avg_pool3d_forwardiiPKiS0_PKfPf_param_2];
	ld.param.u64 	%rd2, [_Z18avg_pool3d_forwardiiPKiS0_PKfPf_param_3];
	ld.param.u64 	%rd3, [_Z18avg_pool3d_forwardiiPKiS0_PKfPf_param_4];
	ld.param.u64 	%rd4, [_Z18avg_pool3d_forwardiiPKiS0_PKfPf_param_5];
	cvta.to.global.u64 	%rd1, %rd5;
	mov.u32 	%r7, %ctaid.x;
	mov.u32 	%r8, %ntid.x;
	mov.u32 	%r9, %tid.x;
	mad.lo.s32 	%r1, %r7, %r8, %r9;
	div.s32 	%r2, %r1, %r5;
	setp.ge.s32 	%p1, %r2, %r6;
	@%p1 bra 	$L__BB4_3;
	cvta.to.global.u64 	%rd6, %rd2;
	mul.wide.s32 	%rd7, %r2, 4;
	add.s64 	%rd8, %rd1, %rd7;
	ld.global.u32 	%r10, [%rd8];
	setp.lt.s32 	%p2, %r10, 0;
	neg.s32 	%r11, %r10;
	selp.b32 	%r3, %r11, %r2, %p2;
	mul.wide.s32 	%rd9, %r3, 4;
	add.s64 	%rd10, %rd6, %rd9;
	ld.global.u32 	%r4, [%rd10];
	setp.lt.s32 	%p3, %r4, 0;
	@%p3 bra 	$L__BB4_3;
	rem.s32 	%r12, %r1, %r5;
	add.s64 	%rd12, %rd1, %rd9;
	ld.global.u32 	%r13, [%rd12];
	add.s32 	%r14, %r13, 1;
	mad.lo.s32 	%r15, %r4, %r5, %r12;
	cvta.to.global.u64 	%rd13, %rd4;
	mul.wide.s32 	%rd14, %r15, 4;
	add.s64 	%rd15, %rd13, %rd14;
	mad.lo.s32 	%r16, %r2, %r5, %r12;
	cvta.to.global.u64 	%rd16, %rd3;
	mul.wide.s32 	%rd17, %r16, 4;
	add.s64 	%rd18, %rd16, %rd17;
	ld.global.f32 	%f1, [%rd18];
	cvt.rn.f32.s32 	%f2, %r14;
	div.rn.f32 	%f3, %f1, %f2;
	atom.global.add.f32 	%f4, [%rd15], %f3;
$L__BB4_3:
	ret;

}
	// .globl	_Z19avg_pool3d_backwardiiPKiS0_PKfPf
.visible .entry _Z19avg_pool3d_backwardiiPKiS0_PKfPf(
	.param .u32 _Z19avg_pool3d_backwardiiPKiS0_PKfPf_param_0,
	.param .u32 _Z19avg_pool3d_backwardiiPKiS0_PKfPf_param_1,
	.param .u64 .ptr .align 1 _Z19avg_pool3d_backwardiiPKiS0_PKfPf_param_2,
	.param .u64 .ptr .align 1 _Z19avg_pool3d_backwardiiPKiS0_PKfPf_param_3,
	.param .u64 .ptr .align 1 _Z19avg_pool3d_backwardiiPKiS0_PKfPf_param_4,
	.param .u64 .ptr .align 1 _Z19avg_pool3d_backwardiiPKiS0_PKfPf_param_5
)
{
	.reg .pred 	%p<4>;
	.reg .b32 	%r<17>;
	.reg .b32 	%f<4>;
	.reg .b64 	%rd<19>;

	ld.param.u32 	%r6, [_Z19avg_pool3d_backwardiiPKiS0_PKfPf_param_0];
	ld.param.u32 	%r5, [_Z19avg_pool3d_backwardiiPKiS0_PKfPf_param_1];
	ld.param.u64 	%rd5, [_Z19avg_pool3d_backwardiiPKiS0_PKfPf_param_2];
	ld.param.u64 	%rd2, [_Z19avg_pool3d_backwardiiPKiS0_PKfPf_param_3];
	ld.param.u64 	%rd3, [_Z19avg_pool3d_backwardiiPKiS0_PKfPf_param_4];
	ld.param.u64 	%rd4, [_Z19avg_pool3d_backwardiiPKiS0_PKfPf_param_5];
	cvta.to.global.u64 	%rd1, %rd5;
	mov.u32 	%r7, %ctaid.x;
	mov.u32 	%r8, %ntid.x;
	mov.u32 	%r9, %tid.x;
	mad.lo.s32 	%r1, %r7, %r8, %r9;
	div.s32 	%r2, %r1, %r5;
	setp.ge.s32 	%p1, %r2, %r6;
	@%p1 bra 	$L__BB5_3;
	cvta.to.global.u64 	%rd6, %rd2;
	mul.wide.s32 	%rd7, %r2, 4;
	add.s64 	%rd8, %rd1, %rd7;
	ld.global.u32 	%r10, [%rd8];
	setp.lt.s32 	%p2, %r10, 0;
	neg.s32 	%r11, %r10;
	selp.b32 	%r3, %r11, %r2, %p2;
	mul.wide.s32 	%rd9, %r3, 4;
	add.s64 	%rd10, %rd6, %rd9;
	ld.global.u32 	%r4, [%rd10];
	setp.lt.s32 	%p3, %r4, 0;
	@%p3 bra 	$L__BB5_3;
	rem.s32 	%r12, %r1, %r5;
	add.s64 	%rd12, %rd1, %rd9;
	ld.global.u32 	%r13, [%rd12];
	add.s32 	%r14, %r13, 1;
	mad.lo.s32 	%r15, %r4, %r5, %r12;
	cvta.to.global.u64 	%rd13, %rd3;
	mul.wide.s32 	%rd14, %r15, 4;
	add.s64 	%rd15, %rd13, %rd14;
	ld.global.f32 	%f1, [%rd15];
	cvt.rn.f32.s32 	%f2, %r14;
	div.rn.f32 	%f3, %f1, %f2;
	mad.lo.s32 	%r16, %r2, %r5, %r12;
	cvta.to.global.u64 	%rd16, %rd4;
	mul.wide.s32 	%rd17, %r16, 4;
	add.s64 	%rd18, %rd16, %rd17;
	st.global.f32 	[%rd18], %f3;
$L__BB5_3:
	ret;

}


// ===== COMPILED SASS (sm_100) =====

	.target	sm_100

	.elftype	@"ET_EXEC"


//--------------------- .note.nv.tkinfo           --------------------------
	.section	.note.nv.tkinfo,"",@"SHT_NOTE"
	.sectionflags	@"SHF_NOTE_NV_TKINFO"
	.tkinfo
        /*0018*/ 	.word	0x00000002
        /*0030*/ 	.string	""
        /*0030*/ 	.string	"ptxas"
        /*0030*/ 	.string	"Cuda compilation tools, release 13.0, V13.0.88"
        /*0030*/ 	.string	"Build cuda_13.0.r13.0/compiler.36424714_0"
        /*0030*/ 	.string	"-arch sm_100 -m 64 "



//--------------------- .note.nv.cuinfo           --------------------------
	.section	.note.nv.cuinfo,"",@"SHT_NOTE"
	.sectionflags	@"SHF_NOTE_NV_CUINFO"
        /*0018*/ 	.short	0x0002
        /*001a*/ 	.short	0x0064
        /*001c*/ 	.short	0x0082
	.zero		2


//--------------------- .nv.info                  --------------------------
	.section	.nv.info,"",@"SHT_CUDA_INFO"
	.align	4


	//----- nvinfo : EIATTR_REGCOUNT
	.align		4
        /*0000*/ 	.byte	0x04, 0x2f
        /*0002*/ 	.short	(.L_1 - .L_0)
	.align		4
.L_0:
        /*0004*/ 	.word	index@(_Z15max_pool3d_initiiPKiS0_PKfPf)
        /*0008*/ 	.word	0x0000000c


	//----- nvinfo : EIATTR_FRAME_SIZE
	.align		4
.L_1:
        /*000c*/ 	.byte	0x04, 0x11
        /*000e*/ 	.short	(.L_3 - .L_2)
	.align		4
.L_2:
        /*0010*/ 	.word	index@(_Z15max_pool3d_initiiPKiS0_PKfPf)
        /*0014*/ 	.word	0x00000000


	//----- nvinfo : EIATTR_REGCOUNT
	.align		4
.L_3:
        /*0018*/ 	.byte	0x04, 0x2f
        /*001a*/ 	.short	(.L_5 - .L_4)
	.align		4
.L_4:
        /*001c*/ 	.word	index@(_Z18max_pool3d_forwardiiPKiS0_PKfPf)
        /*0020*/ 	.word	0x0000000e


	//----- nvinfo : EIATTR_FRAME_SIZE
	.align		4
.L_5:
        /*0024*/ 	.byte	0x04, 0x11
        /*0026*/ 	.short	(.L_7 - .L_6)
	.align		4
.L_6:
        /*0028*/ 	.word	index@(_Z18max_pool3d_forwardiiPKiS0_PKfPf)
        /*002c*/ 	.word	0x00000000


	//----- nvinfo : EIATTR_REGCOUNT
	.align		4
.L_7:
        /*0030*/ 	.byte	0x04, 0x2f
        /*0032*/ 	.short	(.L_9 - .L_8)
	.align		4
.L_8:
        /*0034*/ 	.word	index@(_Z16max_pool3d_indexiiPKiS0_PKfPfPi)
        /*0038*/ 	.word	0x0000000e


	//----- nvinfo : EIATTR_FRAME_SIZE
	.align		4
.L_9:
        /*003c*/ 	.byte	0x04, 0x11
        /*003e*/ 	.short	(.L_11 - .L_10)
	.align		4
.L_10:
        /*0040*/ 	.word	index@(_Z16max_pool3d_indexiiPKiS0_PKfPfPi)
        /*0044*/ 	.word	0x00000000


	//----- nvinfo : EIATTR_REGCOUNT
	.align		4
.L_11:
        /*0048*/ 	.byte	0x04, 0x2f
        /*004a*/ 	.short	(.L_13 - .L_12)
	.align		4
.L_12:
        /*004c*/ 	.word	index@(_Z19max_pool3d_backwardiiPKiPKfPf)
        /*0050*/ 	.word	0x0000000c


	//----- nvinfo : EIATTR_FRAME_SIZE
	.align		4
.L_13:
        /*0054*/ 	.byte	0x04, 0x11
        /*0056*/ 	.short	(.L_15 - .L_14)
	.align		4
.L_14:
        /*0058*/ 	.word	index@(_Z19max_pool3d_backwardiiPKiPKfPf)
        /*005c*/ 	.word	0x00000000


	//----- nvinfo : EIATTR_REGCOUNT
	.align		4
.L_15:
        /*0060*/ 	.byte	0x04, 0x2f
        /*0062*/ 	.short	(.L_17 - .L_16)
	.align		4
.L_16:
        /*0064*/ 	.word	index@(_Z18avg_pool3d_forwardiiPKiS0_PKfPf)
        /*0068*/ 	.word	0x00000012


	//----- nvinfo : EIATTR_FRAME_SIZE
	.align		4
.L_17:
        /*006c*/ 	.byte	0x04, 0x11
        /*006e*/ 	.short	(.L_19 - .L_18)
	.align		4
.L_18:
        /*0070*/ 	.word	index@($__internal_1_$__cuda_sm3x_div_rn_noftz_f32_slowpath)
        /*0074*/ 	.word	0x00000000


	//----- nvinfo : EIATTR_FRAME_SIZE
	.align		4
.L_19:
        /*0078*/ 	.byte	0x04, 0x11
        /*007a*/ 	.short	(.L_21 - .L_20)
	.align		4
.L_20:
        /*007c*/ 	.word	index@(_Z18avg_pool3d_forwardiiPKiS0_PKfPf)
        /*0080*/ 	.word	0x00000000


	//----- nvinfo : EIATTR_REGCOUNT
	.align		4
.L_21:
        /*0084*/ 	.byte	0x04, 0x2f
        /*0086*/ 	.short	(.L_23 - .L_22)
	.align		4
.L_22:
        /*0088*/ 	.word	index@(_Z19avg_pool3d_backwardiiPKiS0_PKfPf)
        /*008c*/ 	.word	0x00000011


	//----- nvinfo : EIATTR_FRAME_SIZE
	.align		4
.L_23:
        /*0090*/ 	.byte	0x04, 0x11
        /*0092*/ 	.short	(.L_25 - .L_24)
	.align		4
.L_24:
        /*0094*/ 	.word	index@($__internal_0_$__cuda_sm3x_div_rn_noftz_f32_slowpath)
        /*0098*/ 	.word	0x00000000


	//----- nvinfo : EIATTR_FRAME_SIZE
	.align		4
.L_25:
        /*009c*/ 	.byte	0x04, 0x11
        /*009e*/ 	.short	(.L_27 - .L_26)
	.align		4
.L_26:
        /*00a0*/ 	.word	index@(_Z19avg_pool3d_backwardiiPKiS0_PKfPf)
        /*00a4*/ 	.word	0x00000000


	//----- nvinfo : EIATTR_MIN_STACK_SIZE
	.align		4
.L_27:
        /*00a8*/ 	.byte	0x04, 0x12
        /*00aa*/ 	.short	(.L_29 - .L_28)
	.align		4
.L_28:
        /*00ac*/ 	.word	index@(_Z19avg_pool3d_backwardiiPKiS0_PKfPf)
        /*00b0*/ 	.word	0x00000000


	//----- nvinfo : EIATTR_MIN_STACK_SIZE
	.align		4
.L_29:
        /*00b4*/ 	.byte	0x04, 0x12
        /*00b6*/ 	.short	(.L_31 - .L_30)
	.align		4
.L_30:
        /*00b8*/ 	.word	index@(_Z18avg_pool3d_forwardiiPKiS0_PKfPf)
        /*00bc*/ 	.word	0x00000000


	//----- nvinfo : EIATTR_MIN_STACK_SIZE
	.align		4
.L_31:
        /*00c0*/ 	.byte	0x04, 0x12
        /*00c2*/ 	.short	(.L_33 - .L_32)
	.align		4
.L_32:
        /*00c4*/ 	.word	index@(_Z19max_pool3d_backwardiiPKiPKfPf)
        /*00c8*/ 	.word	0x00000000


	//----- nvinfo : EIATTR_MIN_STACK_SIZE
	.align		4
.L_33:
        /*00cc*/ 	.byte	0x04, 0x12
        /*00ce*/ 	.short	(.L_35 - .L_34)
	.align		4
.L_34:
        /*00d0*/ 	.word	index@(_Z16max_pool3d_indexiiPKiS0_PKfPfPi)
        /*00d4*/ 	.word	0x00000000


	//----- nvinfo : EIATTR_MIN_STACK_SIZE
	.align		4
.L_35:
        /*00d8*/ 	.byte	0x04, 0x12
        /*00da*/ 	.short	(.L_37 - .L_36)
	.align		4
.L_36:
        /*00dc*/ 	.word	index@(_Z18max_pool3d_forwardiiPKiS0_PKfPf)
        /*00e0*/ 	.word	0x00000000


	//----- nvinfo : EIATTR_MIN_STACK_SIZE
	.align		4
.L_37:
        /*00e4*/ 	.byte	0x04, 0x12
        /*00e6*/ 	.short	(.L_39 - .L_38)
	.align		4
.L_38:
        /*00e8*/ 	.word	index@(_Z15max_pool3d_initiiPKiS0_PKfPf)
        /*00ec*/ 	.word	0x00000000
.L_39:


//--------------------- .nv.compat                --------------------------
	.section	.nv.compat,"",@"SHT_CUDA_COMPAT_INFO"
	.align	4
        /*0000*/ 	.byte	0x02, 0x09, 0x00, 0x00, 0x02, 0x02, 0x01, 0x00, 0x02, 0x05, 0x05, 0x00, 0x03, 0x07, 0x01, 0x01
        /*0010*/ 	.byte	0x02, 0x03, 0x00, 0x00, 0x02, 0x06, 0x01, 0x00, 0x04, 0x0b, 0x08, 0x00, 0x01, 0x00, 0x00, 0x00
        /*0020*/ 	.byte	0x00, 0x00, 0x00, 0x00


//--------------------- .nv.info._Z19avg_pool3d_backwardiiPKiS0_PKfPf --------------------------
	.section	.nv.info._Z19avg_pool3d_backwardiiPKiS0_PKfPf,"",@"SHT_CUDA_INFO"
	.sectionflags	@""
	.align	4


	//----- nvinfo : EIATTR_CUDA_API_VERSION
	.align		4
        /*0000*/ 	.byte	0x04, 0x37
        /*0002*/ 	.short	(.L_41 - .L_40)
.L_40:
        /*0004*/ 	.word	0x00000082


	//----- nvinfo : EIATTR_KPARAM_INFO
	.align		4
.L_41:
        /*0008*/ 	.byte	0x04, 0x17
        /*000a*/ 	.short	(.L_43 - .L_42)
.L_42:
        /*000c*/ 	.word	0x00000000
        /*0010*/ 	.short	0x0005
        /*0012*/ 	.short	0x0020
        /*0014*/ 	.byte	0x00, 0xf5, 0x21, 0x00


	//----- nvinfo : EIATTR_KPARAM_INFO
	.align		4
.L_43:
        /*0018*/ 	.byte	0x04, 0x17
        /*001a*/ 	.short	(.L_45 - .L_44)
.L_44:
        /*001c*/ 	.word	0x00000000
        /*0020*/ 	.short	0x0004
        /*0022*/ 	.short	0x0018
        /*0024*/ 	.byte	0x00, 0xf5, 0x21, 0x00


	//----- nvinfo : EIATTR_KPARAM_INFO
	.align		4
.L_45:
        /*0028*/ 	.byte	0x04, 0x17
        /*002a*/ 	.short	(.L_47 - .L_46)
.L_46:
        /*002c*/ 	.word	0x00000000
        /*0030*/ 	.short	0x0003
        /*0032*/ 	.short	0x0010
        /*0034*/ 	.byte	0x00, 0xf5, 0x21, 0x00


	//----- nvinfo : EIATTR_KPARAM_INFO
	.align		4
.L_47:
        /*0038*/ 	.byte	0x04, 0x17
        /*003a*/ 	.short	(.L_49 - .L_48)
.L_48:
        /*003c*/ 	.word	0x00000000
        /*0040*/ 	.short	0x0002
        /*0042*/ 	.short	0x0008
        /*0044*/ 	.byte	0x00, 0xf5, 0x21, 0x00


	//----- nvinfo : EIATTR_KPARAM_INFO
	.align		4
.L_49:
        /*0048*/ 	.byte	0x04, 0x17
        /*004a*/ 	.short	(.L_51 - .L_50)
.L_50:
        /*004c*/ 	.word	0x00000000
        /*0050*/ 	.short	0x0001
        /*0052*/ 	.short	0x0004
        /*0054*/ 	.byte	0x00, 0xf0, 0x11, 0x00


	//----- nvinfo : EIATTR_KPARAM_INFO
	.align		4
.L_51:
        /*0058*/ 	.byte	0x04, 0x17
        /*005a*/ 	.short	(.L_53 - .L_52)
.L_52:
        /*005c*/ 	.word	0x00000000
        /*0060*/ 	.short	0x0000
        /*0062*/ 	.short	0x0000
        /*0064*/ 	.byte	0x00, 0xf0, 0x11, 0x00


	//----- nvinfo : EIATTR_SPARSE_MMA_MASK
	.align		4
.L_53:
        /*0068*/ 	.byte	0x03, 0x50
        /*006a*/ 	.short	0x0000


	//----- nvinfo : EIATTR_MAXREG_COUNT
	.align		4
        /*006c*/ 	.byte	0x03, 0x1b
        /*006e*/ 	.short	0x00ff


	//----- nvinfo : EIATTR_MERCURY_ISA_VERSION
	.align		4
        /*0070*/ 	.byte	0x03, 0x5f
        /*0072*/ 	.short	0x0101


	//----- nvinfo : EIATTR_VRC_CTA_INIT_COUNT
	.align		4
        /*0074*/ 	.byte	0x02, 0x4a
	.zero		1
	.zero		1


	//----- nvinfo : EIATTR_EXIT_INSTR_OFFSETS
	.align		4
        /*0078*/ 	.byte	0x04, 0x1c
        /*007a*/ 	.short	(.L_55 - .L_54)


	//   ....[0]....
.L_54:
        /*007c*/ 	.word	0x00000200


	//   ....[1]....
        /*0080*/ 	.word	0x000002c0


	//   ....[2]....
        /*0084*/ 	.word	0x000004d0


	//----- nvinfo : EIATTR_CRS_STACK_SIZE
	.align		4
.L_55:
        /*0088*/ 	.byte	0x04, 0x1e
        /*008a*/ 	.short	(.L_57 - .L_56)
.L_56:
        /*008c*/ 	.word	0x00000000


	//----- nvinfo : EIATTR_CBANK_PARAM_SIZE
	.align		4
.L_57:
        /*0090*/ 	.byte	0x03, 0x19
        /*0092*/ 	.short	0x0028


	//----- nvinfo : EIATTR_PARAM_CBANK
	.align		4
        /*0094*/ 	.byte	0x04, 0x0a
        /*0096*/ 	.short	(.L_59 - .L_58)
	.align		4
.L_58:
        /*0098*/ 	.word	index@(.nv.constant0._Z19avg_pool3d_backwardiiPKiS0_PKfPf)
        /*009c*/ 	.short	0x0380
        /*009e*/ 	.short	0x0028


	//----- nvinfo : EIATTR_SW_WAR
	.align		4
.L_59:
        /*00a0*/ 	.byte	0x04, 0x36
        /*00a2*/ 	.short	(.L_61 - .L_60)
.L_60:
        /*00a4*/ 	.word	0x00000008
.L_61:


//--------------------- .nv.info._Z18avg_pool3d_forwardiiPKiS0_PKfPf --------------------------
	.section	.nv.info._Z18avg_pool3d_forwardiiPKiS0_PKfPf,"",@"SHT_CUDA_INFO"
	.sectionflags	@""
	.align	4


	//----- nvinfo : EIATTR_CUDA_API_VERSION
	.align		4
        /*0000*/ 	.byte	0x04, 0x37
        /*0002*/ 	.short	(.L_63 - .L_62)
.L_62:
        /*0004*/ 	.word	0x00000082


	//----- nvinfo : EIATTR_KPARAM_INFO
	.align		4
.L_63:
        /*0008*/ 	.byte	0x04, 0x17
        /*000a*/ 	.short	(.L_65 - .L_64)
.L_64:
        /*000c*/ 	.word	0x00000000
        /*0010*/ 	.short	0x0005
        /*0012*/ 	.short	0x0020
        /*0014*/ 	.byte	0x00, 0xf5, 0x21, 0x00


	//----- nvinfo : EIATTR_KPARAM_INFO
	.align		4
.L_65:
        /*0018*/ 	.byte	0x04, 0x17
        /*001a*/ 	.short	(.L_67 - .L_66)
.L_66:
        /*001c*/ 	.word	0x00000000
        /*0020*/ 	.short	0x0004
        /*0022*/ 	.short	0x0018
        /*0024*/ 	.byte	0x00, 0xf5, 0x21, 0x00


	//----- nvinfo : EIATTR_KPARAM_INFO
	.align		4
.L_67:
        /*0028*/ 	.byte	0x04, 0x17
        /*002a*/ 	.short	(.L_69 - .L_68)
.L_68:
        /*002c*/ 	.word	0x00000000
        /*0030*/ 	.short	0x0003
        /*0032*/ 	.short	0x0010
        /*0034*/ 	.byte	0x00, 0xf5, 0x21, 0x00


	//----- nvinfo : EIATTR_KPARAM_INFO
	.align		4
.L_69:
        /*0038*/ 	.byte	0x04, 0x17
        /*003a*/ 	.short	(.L_71 - .L_70)
.L_70:
        /*003c*/ 	.word	0x00000000
        /*0040*/ 	.short	0x0002
        /*0042*/ 	.short	0x0008
        /*0044*/ 	.byte	0x00, 0xf5, 0x21, 0x00


	//----- nvinfo : EIATTR_KPARAM_INFO
	.align		4
.L_71:
        /*0048*/ 	.byte	0x04, 0x17
        /*004a*/ 	.short	(.L_73 - .L_72)
.L_72:
        /*004c*/ 	.word	0x00000000
        /*0050*/ 	.short	0x0001
        /*0052*/ 	.short	0x0004
        /*0054*/ 	.byte	0x00, 0xf0, 0x11, 0x00


	//----- nvinfo : EIATTR_KPARAM_INFO
	.align		4
.L_73:
        /*0058*/ 	.byte	0x04, 0x17
        /*005a*/ 	.short	(.L_75 - .L_74)
.L_74:
        /*005c*/ 	.word	0x00000000
        /*0060*/ 	.short	0x0000
        /*0062*/ 	.short	0x0000
        /*0064*/ 	.byte	0x00, 0xf0, 0x11, 0x00


	//----- nvinfo : EIATTR_SPARSE_MMA_MASK
	.align		4
.L_75:
        /*0068*/ 	.byte	0x03, 0x50
        /*006a*/ 	.short	0x0000


	//----- nvinfo : EIATTR_MAXREG_COUNT
	.align		4
        /*006c*/ 	.byte	0x03, 0x1b
        /*006e*/ 	.short	0x00ff


	//----- nvinfo : EIATTR_MERCURY_ISA_VERSION
	.align		4
        /*0070*/ 	.byte	0x03, 0x5f
        /*0072*/ 	.short	0x0101


	//----- nvinfo : EIATTR_VRC_CTA_INIT_COUNT
	.align		4
        /*0074*/ 	.byte	0x02, 0x4a
	.zero		1
	.zero		1


	//----- nvinfo : EIATTR_EXIT_INSTR_OFFSETS
	.align		4
        /*0078*/ 	.byte	0x04, 0x1c
        /*007a*/ 	.short	(.L_77 - .L_76)


	//   ....[0]....
.L_76:
        /*007c*/ 	.word	0x00000200


	//   ....[1]....
        /*0080*/ 	.word	0x000002c0


	//   ....[2]....
        /*0084*/ 	.word	0x000004c0


	//----- nvinfo : EIATTR_CRS_STACK_SIZE
	.align		4
.L_77:
        /*0088*/ 	.byte	0x04, 0x1e
        /*008a*/ 	.short	(.L_79 - .L_78)
.L_78:
        /*008c*/ 	.word	0x00000000


	//----- nvinfo : EIATTR_CBANK_PARAM_SIZE
	.align		4
.L_79:
        /*0090*/ 	.byte	0x03, 0x19
        /*0092*/ 	.short	0x0028


	//----- nvinfo : EIATTR_PARAM_CBANK
	.align		4
        /*0094*/ 	.byte	0x04, 0x0a
        /*0096*/ 	.short	(.L_81 - .L_80)
	.align		4
.L_80:
        /*0098*/ 	.word	index@(.nv.constant0._Z18avg_pool3d_forwardiiPKiS0_PKfPf)
        /*009c*/ 	.short	0x0380
        /*009e*/ 	.short	0x0028


	//----- nvinfo : EIATTR_SW_WAR
	.align		4
.L_81:
        /*00a0*/ 	.byte	0x04, 0x36
        /*00a2*/ 	.short	(.L_83 - .L_82)
.L_82:
        /*00a4*/ 	.word	0x00000008
.L_83:


//--------------------- .nv.info._Z19max_pool3d_backwardiiPKiPKfPf --------------------------
	.section	.nv.info._Z19max_pool3d_backwardiiPKiPKfPf,"",@"SHT_CUDA_INFO"
	.sectionflags	@""
	.align	4


	//----- nvinfo : EIATTR_CUDA_API_VERSION
	.align		4
        /*0000*/ 	.byte	0x04, 0x37
        /*0002*/ 	.short	(.L_85 - .L_84)
.L_84:
        /*0004*/ 	.word	0x00000082


	//----- nvinfo : EIATTR_KPARAM_INFO
	.align		4
.L_85:
        /*0008*/ 	.byte	0x04, 0x17
        /*000a*/ 	.short	(.L_87 - .L_86)
.L_86:
        /*000c*/ 	.word	0x00000000
        /*0010*/ 	.short	0x0004
        /*0012*/ 	.short	0x0018
        /*0014*/ 	.byte	0x00, 0xf5, 0x21, 0x00


	//----- nvinfo : EIATTR_KPARAM_INFO
	.align		4
.L_87:
        /*0018*/ 	.byte	0x04, 0x17
        /*001a*/ 	.short	(.L_89 - .L_88)
.L_88:
        /*001c*/ 	.word	0x00000000
        /*0020*/ 	.short	0x0003
        /*0022*/ 	.short	0x0010
        /*0024*/ 	.byte	0x00, 0xf5, 0x21, 0x00


	//----- nvinfo : EIATTR_KPARAM_INFO
	.align		4
.L_89:
        /*0028*/ 	.byte	0x04, 0x17
        /*002a*/ 	.short	(.L_91 - .L_90)
.L_90:
        /*002c*/ 	.word	0x00000000
        /*0030*/ 	.short	0x0002
        /*0032*/ 	.short	0x0008
        /*0034*/ 	.byte	0x00, 0xf5, 0x21, 0x00


	//----- nvinfo : EIATTR_KPARAM_INFO
	.align		4
.L_91:
        /*0038*/ 	.byte	0x04, 0x17
        /*003a*/ 	.short	(.L_93 - .L_92)
.L_92:
        /*003c*/ 	.word	0x00000000
        /*0040*/ 	.short	0x0001
        /*0042*/ 	.short	0x0004
        /*0044*/ 	.byte	0x00, 0xf0, 0x11, 0x00


	//----- nvinfo : EIATTR_KPARAM_INFO
	.align		4
.L_93:
        /*0048*/ 	.byte	0x04, 0x17
        /*004a*/ 	.short	(.L_95 - .L_94)
.L_94:
        /*004c*/ 	.word	0x00000000
        /*0050*/ 	.short	0x0000
        /*0052*/ 	.short	0x0000
        /*0054*/ 	.byte	0x00, 0xf0, 0x11, 0x00


	//----- nvinfo : EIATTR_SPARSE_MMA_MASK
	.align		4
.L_95:
        /*0058*/ 	.byte	0x03, 0x50
        /*005a*/ 	.short	0x0000


	//----- nvinfo : EIATTR_MAXREG_COUNT
	.align		4
        /*005c*/ 	.byte	0x03, 0x1b
        /*005e*/ 	.short	0x00ff


	//----- nvinfo : EIATTR_MERCURY_ISA_VERSION
	.align		4
        /*0060*/ 	.byte	0x03, 0x5f
        /*0062*/ 	.short	0x0101


	//----- nvinfo : EIATTR_VRC_CTA_INIT_COUNT
	.align		4
        /*0064*/ 	.byte	0x02, 0x4a
	.zero		1
	.zero		1


	//----- nvinfo : EIATTR_EXIT_INSTR_OFFSETS
	.align		4
        /*0068*/ 	.byte	0x04, 0x1c
        /*006a*/ 	.short	(.L_97 - .L_96)


	//   ....[0]....
.L_96:
        /*006c*/ 	.word	0x00000200


	//   ....[1]....
        /*0070*/ 	.word	0x00000330


	//----- nvinfo : EIATTR_CBANK_PARAM_SIZE
	.align		4
.L_97:
        /*0074*/ 	.byte	0x03, 0x19
        /*0076*/ 	.short	0x0020


	//----- nvinfo : EIATTR_PARAM_CBANK
	.align		4
        /*0078*/ 	.byte	0x04, 0x0a
        /*007a*/ 	.short	(.L_99 - .L_98)
	.align		4
.L_98:
        /*007c*/ 	.word	index@(.nv.constant0._Z19max_pool3d_backwardiiPKiPKfPf)
        /*0080*/ 	.short	0x0380
        /*0082*/ 	.short	0x0020


	//----- nvinfo : EIATTR_SW_WAR
	.align		4
.L_99:
        /*0084*/ 	.byte	0x04, 0x36
        /*0086*/ 	.short	(.L_101 - .L_100)
.L_100:
        /*0088*/ 	.word	0x00000008
.L_101:


//--------------------- .nv.info._Z16max_pool3d_indexiiPKiS0_PKfPfPi --------------------------
	.section	.nv.info._Z16max_pool3d_indexiiPKiS0_PKfPfPi,"",@"SHT_CUDA_INFO"
	.sectionflags	@""
	.align	4


	//----- nvinfo : EIATTR_CUDA_API_VERSION
	.align		4
        /*0000*/ 	.byte	0x04, 0x37
        /*0002*/ 	.short	(.L_103 - .L_102)
.L_102:
        /*0004*/ 	.word	0x00000082


	//----- nvinfo : EIATTR_KPARAM_INFO
	.align		4
.L_103:
        /*0008*/ 	.byte	0x04, 0x17
        /*000a*/ 	.short	(.L_105 - .L_104)
.L_104:
        /*000c*/ 	.word	0x00000000
        /*0010*/ 	.short	0x0006
        /*0012*/ 	.short	0x0028
        /*0014*/ 	.byte	0x00, 0xf5, 0x21, 0x00


	//----- nvinfo : EIATTR_KPARAM_INFO
	.align		4
.L_105:
        /*0018*/ 	.byte	0x04, 0x17
        /*001a*/ 	.short	(.L_107 - .L_106)
.L_106:
        /*001c*/ 	.word	0x00000000
        /*0020*/ 	.short	0x0005
        /*0022*/ 	.short	0x0020
        /*0024*/ 	.byte	0x00, 0xf5, 0x21, 0x00


	//----- nvinfo : EIATTR_KPARAM_INFO
	.align		4
.L_107:
        /*0028*/ 	.byte	0x04, 0x17
        /*002a*/ 	.short	(.L_109 - .L_108)
.L_108:
        /*002c*/ 	.word	0x00000000
        /*0030*/ 	.short	0x0004
        /*0032*/ 	.short	0x0018
        /*0034*/ 	.byte	0x00, 0xf5, 0x21, 0x00


	//----- nvinfo : EIATTR_KPARAM_INFO
	.align		4
.L_109:
        /*0038*/ 	.byte	0x04, 0x17
        /*003a*/ 	.short	(.L_111 - .L_110)
.L_110:
        /*003c*/ 	.word	0x00000000
        /*0040*/ 	.short	0x0003
        /*0042*/ 	.short	0x0010
        /*0044*/ 	.byte	0x00, 0xf5, 0x21, 0x00


	//----- nvinfo : EIATTR_KPARAM_INFO
	.align		4
.L_111:
        /*0048*/ 	.byte	0x04, 0x17
        /*004a*/ 	.short	(.L_113 - .L_112)
.L_112:
        /*004c*/ 	.word	0x00000000
        /*0050*/ 	.short	0x0002
        /*0052*/ 	.short	0x0008
        /*0054*/ 	.byte	0x00, 0xf5, 0x21, 0x00


	//----- nvinfo : EIATTR_KPARAM_INFO
	.align		4
.L_113:
        /*0058*/ 	.byte	0x04, 0x17
        /*005a*/ 	.short	(.L_115 - .L_114)
.L_114:
        /*005c*/ 	.word	0x00000000
        /*0060*/ 	.short	0x0001
        /*0062*/ 	.short	0x0004
        /*0064*/ 	.byte	0x00, 0xf0, 0x11, 0x00


	//----- nvinfo : EIATTR_KPARAM_INFO
	.align		4
.L_115:
        /*0068*/ 	.byte	0x04, 0x17
        /*006a*/ 	.short	(.L_117 - .L_116)
.L_116:
        /*006c*/ 	.word	0x00000000
        /*0070*/ 	.short	0x0000
        /*0072*/ 	.short	0x0000
        /*0074*/ 	.byte	0x00, 0xf0, 0x11, 0x00


	//----- nvinfo : EIATTR_SPARSE_MMA_MASK
	.align		4
.L_117:
        /*0078*/ 	.byte	0x03, 0x50
        /*007a*/ 	.short	0x0000


	//----- nvinfo : EIATTR_MAXREG_COUNT
	.align		4
        /*007c*/ 	.byte	0x03, 0x1b
        /*007e*/ 	.short	0x00ff


	//----- nvinfo : EIATTR_MERCURY_ISA_VERSION
	.align		4
        /*0080*/ 	.byte	0x03, 0x5f
        /*0082*/ 	.short	0x0101


	//----- nvinfo : EIATTR_VRC_CTA_INIT_COUNT
	.align		4
        /*0084*/ 	.byte	0x02, 0x4a
	.zero		1
	.zero		1


	//----- nvinfo : EIATTR_EXIT_INSTR_OFFSETS
	.align		4
        /*0088*/ 	.byte	0x04, 0x1c
        /*008a*/ 	.short	(.L_119 - .L_118)


	//   ....[0]....
.L_118:
        /*008c*/ 	.word	0x00000200


	//   ....[1]....
        /*0090*/ 	.word	0x000002c0


	//   ....[2]....
        /*0094*/ 	.word	0x000003d0


	//   ....[3]....
        /*0098*/ 	.word	0x00000410


	//----- nvinfo : EIATTR_CBANK_PARAM_SIZE
	.align		4
.L_119:
        /*009c*/ 	.byte	0x03, 0x19
        /*009e*/ 	.short	0x0030


	//----- nvinfo : EIATTR_PARAM_CBANK
	.align		4
        /*00a0*/ 	.byte	0x04, 0x0a
        /*00a2*/ 	.short	(.L_121 - .L_120)
	.align		4
.L_120:
        /*00a4*/ 	.word	index@(.nv.constant0._Z16max_pool3d_indexiiPKiS0_PKfPfPi)
        /*00a8*/ 	.short	0x0380
        /*00aa*/ 	.short	0x0030


	//----- nvinfo : EIATTR_SW_WAR
	.align		4
.L_121:
        /*00ac*/ 	.byte	0x04, 0x36
        /*00ae*/ 	.short	(.L_123 - .L_122)
.L_122:
        /*00b0*/ 	.word	0x00000008
.L_123:


//--------------------- .nv.info._Z18max_pool3d_forwardiiPKiS0_PKfPf --------------------------
	.section	.nv.info._Z18max_pool3d_forwardiiPKiS0_PKfPf,"",@"SHT_CUDA_INFO"
	.sectionflags	@""
	.align	4


	//----- nvinfo : EIATTR_CUDA_API_VERSION
	.align		4
        /*0000*/ 	.byte	0x04, 0x37
        /*0002*/ 	.short	(.L_125 - .L_124)
.L_124:
        /*0004*/ 	.word	0x00000082


	//----- nvinfo : EIATTR_KPARAM_INFO
	.align		4
.L_125:
        /*0008*/ 	.byte	0x04, 0x17
        /*000a*/ 	.short	(.L_127 - .L_126)
.L_126:
        /*000c*/ 	.word	0x00000000
        /*0010*/ 	.short	0x0005
        /*0012*/ 	.short	0x0020
        /*0014*/ 	.byte	0x00, 0xf5, 0x21, 0x00


	//----- nvinfo : EIATTR_KPARAM_INFO
	.align		4
.L_127:
        /*0018*/ 	.byte	0x04, 0x17
        /*001a*/ 	.short	(.L_129 - .L_128)
.L_128:
        /*001c*/ 	.word	0x00000000
        /*0020*/ 	.short	0x0004
        /*0022*/ 	.short	0x0018
        /*0024*/ 	.byte	0x00, 0xf5, 0x21, 0x00


	//----- nvinfo : EIATTR_KPARAM_INFO
	.align		4
.L_129:
        /*0028*/ 	.byte	0x04, 0x17
        /*002a*/ 	.short	(.L_131 - .L_130)
.L_130:
        /*002c*/ 	.word	0x00000000
        /*0030*/ 	.short	0x0003
        /*0032*/ 	.short	0x0010
        /*0034*/ 	.byte	0x00, 0xf5, 0x21, 0x00


	//----- nvinfo : EIATTR_KPARAM_INFO
	.align		4
.L_131:
        /*0038*/ 	.byte	0x04, 0x17
        /*003a*/ 	.short	(.L_133 - .L_132)
.L_132:
        /*003c*/ 	.word	0x00000000
        /*0040*/ 	.short	0x0002
        /*0042*/ 	.short	0x0008
        /*0044*/ 	.byte	0x00, 0xf5, 0x21, 0x00


	//----- nvinfo : EIATTR_KPARAM_INFO
	.align		4
.L_133:
        /*0048*/ 	.byte	0x04, 0x17
        /*004a*/ 	.short	(.L_135 - .L_134)
.L_134:
        /*004c*/ 	.word	0x00000000
        /*0050*/ 	.short	0x0001
        /*0052*/ 	.short	0x0004
        /*0054*/ 	.byte	0x00, 0xf0, 0x11, 0x00


	//----- nvinfo : EIATTR_KPARAM_INFO
	.align		4
.L_135:
        /*0058*/ 	.byte	0x04, 0x17
        /*005a*/ 	.short	(.L_137 - .L_136)
.L_136:
        /*005c*/ 	.word	0x00000000
        /*0060*/ 	.short	0x0000
        /*0062*/ 	.short	0x0000
        /*0064*/ 	.byte	0x00, 0xf0, 0x11, 0x00


	//----- nvinfo : EIATTR_SPARSE_MMA_MASK
	.align		4
.L_137:
        /*0068*/ 	.byte	0x03, 0x50
        /*006a*/ 	.short	0x0000


	//----- nvinfo : EIATTR_MAXREG_COUNT
	.align		4
        /*006c*/ 	.byte	0x03, 0x1b
        /*006e*/ 	.short	0x00ff


	//----- nvinfo : EIATTR_MERCURY_ISA_VERSION
	.align		4
        /*0070*/ 	.byte	0x03, 0x5f
        /*0072*/ 	.short	0x0101


	//----- nvinfo : EIATTR_VRC_CTA_INIT_COUNT
	.align		4
        /*0074*/ 	.byte	0x02, 0x4a
	.zero		1
	.zero		1


	//----- nvinfo : EIATTR_EXIT_INSTR_OFFSETS
	.align		4
        /*0078*/ 	.byte	0x04, 0x1c
        /*007a*/ 	.short	(.L_139 - .L_138)


	//   ....[0]....
.L_138:
        /*007c*/ 	.word	0x00000200


	//   ....[1]....
        /*0080*/ 	.word	0x000002c0


	//   ....[2]....
        /*0084*/ 	.word	0x00000410


	//----- nvinfo : EIATTR_CRS_STACK_SIZE
	.align		4
.L_139:
        /*0088*/ 	.byte	0x04, 0x1e
        /*008a*/ 	.short	(.L_141 - .L_140)
.L_140:
        /*008c*/ 	.word	0x00000000


	//----- nvinfo : EIATTR_CBANK_PARAM_SIZE
	.align		4
.L_141:
        /*0090*/ 	.byte	0x03, 0x19
        /*0092*/ 	.short	0x0028


	//----- nvinfo : EIATTR_PARAM_CBANK
	.align		4
        /*0094*/ 	.byte	0x04, 0x0a
        /*0096*/ 	.short	(.L_143 - .L_142)
	.align		4
.L_142:
        /*0098*/ 	.word	index@(.nv.constant0._Z18max_pool3d_forwardiiPKiS0_PKfPf)
        /*009c*/ 	.short	0x0380
        /*009e*/ 	.short	0x0028


	//----- nvinfo : EIATTR_SW_WAR
	.align		4
.L_143:
        /*00a0*/ 	.byte	0x04, 0x36
        /*00a2*/ 	.short	(.L_145 - .L_144)
.L_144:
        /*00a4*/ 	.word	0x00000008
.L_145:


//--------------------- .nv.info._Z15max_pool3d_initiiPKiS0_PKfPf --------------------------
	.section	.nv.info._Z15max_pool3d_initiiPKiS0_PKfPf,"",@"SHT_CUDA_INFO"
	.sectionflags	@""
	.align	4


	//----- nvinfo : EIATTR_CUDA_API_VERSION
	.align		4
        /*0000*/ 	.byte	0x04, 0x37
        /*0002*/ 	.short	(.L_147 - .L_146)
.L_146:
        /*0004*/ 	.word	0x00000082


	//----- nvinfo : EIATTR_KPARAM_INFO
	.align		4
.L_147:
        /*0008*/ 	.byte	0x04, 0x17
        /*000a*/ 	.short	(.L_149 - .L_148)
.L_148:
        /*000c*/ 	.word	0x00000000
        /*0010*/ 	.short	0x0005
        /*0012*/ 	.short	0x0020
        /*0014*/ 	.byte	0x00, 0xf5, 0x21, 0x00


	//----- nvinfo : EIATTR_KPARAM_INFO
	.align		4
.L_149:
        /*0018*/ 	.byte	0x04, 0x17
        /*001a*/ 	.short	(.L_151 - .L_150)
.L_150:
        /*001c*/ 	.word	0x00000000
        /*0020*/ 	.short	0x0004
        /*0022*/ 	.short	0x0018
        /*0024*/ 	.byte	0x00, 0xf5, 0x21, 0x00


	//----- nvinfo : EIATTR_KPARAM_INFO
	.align		4
.L_151:
        /*0028*/ 	.byte	0x04, 0x17
        /*002a*/ 	.short	(.L_153 - .L_152)
.L_152:
        /*002c*/ 	.word	0x00000000
        /*0030*/ 	.short	0x0003
        /*0032*/ 	.short	0x0010
        /*0034*/ 	.byte	0x00, 0xf5, 0x21, 0x00


	//----- nvinfo : EIATTR_KPARAM_INFO
	.align		4
.L_153:
        /*0038*/ 	.byte	0x04, 0x17
        /*003a*/ 	.short	(.L_155 - .L_154)
.L_154:
        /*003c*/ 	.word	0x00000000
        /*0040*/ 	.short	0x0002
        /*0042*/ 	.short	0x0008
        /*0044*/ 	.byte	0x00, 0xf5, 0x21, 0x00


	//----- nvinfo : EIATTR_KPARAM_INFO
	.align		4
.L_155:
        /*0048*/ 	.byte	0x04, 0x17
        /*004a*/ 	.short	(.L_157 - .L_156)
.L_156:
        /*004c*/ 	.word	0x00000000
        /*0050*/ 	.short	0x0001
        /*0052*/ 	.short	0x0004
        /*0054*/ 	.byte	0x00, 0xf0, 0x11, 0x00


	//----- nvinfo : EIATTR_KPARAM_INFO
	.align		4
.L_157:
        /*0058*/ 	.byte	0x04, 0x17
        /*005a*/ 	.short	(.L_159 - .L_158)
.L_158:
        /*005c*/ 	.word	0x00000000
        /*0060*/ 	.short	0x0000
        /*0062*/ 	.short	0x0000
        /*0064*/ 	.byte	0x00, 0xf0, 0x11, 0x00


	//----- nvinfo : EIATTR_SPARSE_MMA_MASK
	.align		4
.L_159:
        /*0068*/ 	.byte	0x03, 0x50
        /*006a*/ 	.short	0x0000


	//----- nvinfo : EIATTR_MAXREG_COUNT
	.align		4
        /*006c*/ 	.byte	0x03, 0x1b
        /*006e*/ 	.short	0x00ff


	//----- nvinfo : EIATTR_MERCURY_ISA_VERSION
	.align		4
        /*0070*/ 	.byte	0x03, 0x5f
        /*0072*/ 	.short	0x0101


	//----- nvinfo : EIATTR_VRC_CTA_INIT_COUNT
	.align		4
        /*0074*/ 	.byte	0x02, 0x4a
	.zero		1
	.zero		1


	//----- nvinfo : EIATTR_EXIT_INSTR_OFFSETS
	.align		4
        /*0078*/ 	.byte	0x04, 0x1c
        /*007a*/ 	.short	(.L_161 - .L_160)


	//   ....[0]....
.L_160:
        /*007c*/ 	.word	0x00000210


	//   ....[1]....
        /*0080*/ 	.word	0x00000270


	//   ....[2]....
        /*0084*/ 	.word	0x00000360


	//----- nvinfo : EIATTR_CBANK_PARAM_SIZE
	.align		4
.L_161:
        /*0088*/ 	.byte	0x03, 0x19
        /*008a*/ 	.short	0x0028


	//----- nvinfo : EIATTR_PARAM_CBANK
	.align		4
        /*008c*/ 	.byte	0x04, 0x0a
        /*008e*/ 	.short	(.L_163 - .L_162)
	.align		4
.L_162:
        /*0090*/ 	.word	index@(.nv.constant0._Z15max_pool3d_initiiPKiS0_PKfPf)
        /*0094*/ 	.short	0x0380
        /*0096*/ 	.short	0x0028


	//----- nvinfo : EIATTR_SW_WAR
	.align		4
.L_163:
        /*0098*/ 	.byte	0x04, 0x36
        /*009a*/ 	.short	(.L_165 - .L_164)
.L_164:
        /*009c*/ 	.word	0x00000008
.L_165:


//--------------------- .nv.callgraph             --------------------------
	.section	.nv.callgraph,"",@"SHT_CUDA_CALLGRAPH"
	.align	4
	.sectionentsize	8
	.align		4
        /*0000*/ 	.word	0x00000000
	.align		4
        /*0004*/ 	.word	0xffffffff
	.align		4
        /*0008*/ 	.word	0x00000000
	.align		4
        /*000c*/ 	.word	0xfffffffe
	.align		4
        /*0010*/ 	.word	0x00000000
	.align		4
        /*0014*/ 	.word	0xfffffffd
	.align		4
        /*0018*/ 	.word	0x00000000
	.align		4
        /*001c*/ 	.word	0xfffffffc


//--------------------- .text._Z19avg_pool3d_backwardiiPKiS0_PKfPf --------------------------
	.section	.text._Z19avg_pool3d_backwardiiPKiS0_PKfPf,"ax",@progbits
	.align	128
        .global         _Z19avg_pool3d_backwardiiPKiS0_PKfPf
        .type           _Z19avg_pool3d_backwardiiPKiS0_PKfPf,@function
        .size           _Z19avg_pool3d_backwardiiPKiS0_PKfPf,(.L_x_33 - _Z19avg_pool3d_backwardiiPKiS0_PKfPf)
        .other          _Z19avg_pool3d_backwardiiPKiS0_PKfPf,@"STO_CUDA_ENTRY STV_DEFAULT"
_Z19avg_pool3d_backwardiiPKiS0_PKfPf:
.text._Z19avg_pool3d_backwardiiPKiS0_PKfPf:
[----:B------:R-:W-:Y:S08]  /*0000*/  LDC R1, c[0x0][0x37c] ;  /* 0x0000df00ff017b82 */ /* 0x000ff00000000800 */
[----:B------:R-:W0:Y:S01]  /*0010*/  LDC R0, c[0x0][0x384] ;  /* 0x0000e100ff007b82 */ /* 0x000e220000000800 */
[----:B------:R-:W1:Y:S07]  /*0020*/  S2R R4, SR_TID.X ;  /* 0x0000000000047919 */ /* 0x000e6e0000002100 */
[----:B------:R-:W1:Y:S08]  /*0030*/  S2UR UR4, SR_CTAID.X ;  /* 0x00000000000479c3 */ /* 0x000e700000002500 */
[----:B------:R-:W1:Y:S01]  /*0040*/  LDC R5, c[0x0][0x360] ;  /* 0x0000d800ff057b82 */ /* 0x000e620000000800 */
[----:B0-----:R-:W-:-:S02]  /*0050*/  IABS R3, R0 ;  /* 0x0000000000037213 */ /* 0x001fc40000000000 */
[----:B------:R-:W-:Y:S02]  /*0060*/  LOP3.LUT R12, RZ, R0, RZ, 0x33, !PT ;  /* 0x00000000ff0c7212 */ /* 0x000fe400078e33ff */
[----:B------:R-:W0:Y:S01]  /*0070*/  I2F.RP R2, R3 ;  /* 0x0000000300027306 */ /* 0x000e220000209400 */
[----:B-1----:R-:W-:Y:S01]  /*0080*/  IMAD R5, R5, UR4, R4 ;  /* 0x0000000405057c24 */ /* 0x002fe2000f8e0204 */
[----:B------:R-:W1:Y:S06]  /*0090*/  LDCU UR4, c[0x0][0x380] ;  /* 0x00007000ff0477ac */ /* 0x000e6c0008000800 */
[----:B0-----:R-:W0:Y:S01]  /*00a0*/  MUFU.RCP R2, R2 ;  /* 0x0000000200027308 */ /* 0x001e220000001000 */
[----:B------:R-:W-:Y:S01]  /*00b0*/  IABS R4, R5 ;  /* 0x0000000500047213 */ /* 0x000fe20000000000 */
[----:B0-----:R-:W-:-:S06]  /*00c0*/  VIADD R6, R2, 0xffffffe ;  /* 0x0ffffffe02067836 */ /* 0x001fcc0000000000 */
[----:B------:R0:W2:Y:S02]  /*00d0*/  F2I.FTZ.U32.TRUNC.NTZ R7, R6 ;  /* 0x0000000600077305 */ /* 0x0000a4000021f000 */
[----:B0-----:R-:W-:Y:S02]  /*00e0*/  IMAD.MOV.U32 R6, RZ, RZ, RZ ;  /* 0x000000ffff067224 */ /* 0x001fe400078e00ff */
[----:B--2---:R-:W-:-:S04]  /*00f0*/  IMAD.MOV R8, RZ, RZ, -R7 ;  /* 0x000000ffff087224 */ /* 0x004fc800078e0a07 */
[----:B------:R-:W-:-:S04]  /*0100*/  IMAD R9, R8, R3, RZ ;  /* 0x0000000308097224 */ /* 0x000fc800078e02ff */
[----:B------:R-:W-:-:S06]  /*0110*/  IMAD.HI.U32 R7, R7, R9, R6 ;  /* 0x0000000907077227 */ /* 0x000fcc00078e0006 */
[----:B------:R-:W-:-:S04]  /*0120*/  IMAD.HI.U32 R7, R7, R4, RZ ;  /* 0x0000000407077227 */ /* 0x000fc800078e00ff */
[----:B------:R-:W-:-:S04]  /*0130*/  IMAD.MOV R2, RZ, RZ, -R7 ;  /* 0x000000ffff027224 */ /* 0x000fc800078e0a07 */
[----:B------:R-:W-:Y:S01]  /*0140*/  IMAD R4, R3, R2, R4 ;  /* 0x0000000203047224 */ /* 0x000fe200078e0204 */
[----:B------:R-:W-:-:S04]  /*0150*/  LOP3.LUT R2, R5, R0, RZ, 0x3c, !PT ;  /* 0x0000000005027212 */ /* 0x000fc800078e3cff */
[----:B------:R-:W-:Y:S02]  /*0160*/  ISETP.GT.U32.AND P2, PT, R3, R4, PT ;  /* 0x000000040300720c */ /* 0x000fe40003f44070 */
[----:B------:R-:W-:-:S11]  /*0170*/  ISETP.GE.AND P0, PT, R2, RZ, PT ;  /* 0x000000ff0200720c */ /* 0x000fd60003f06270 */
[----:B------:R-:W-:Y:S02]  /*0180*/  @!P2 IMAD.IADD R4, R4, 0x1, -R3 ;  /* 0x000000010404a824 */ /* 0x000fe400078e0a03 */
[----:B------:R-:W-:-:S03]  /*0190*/  @!P2 VIADD R7, R7, 0x1 ;  /* 0x000000010707a836 */ /* 0x000fc60000000000 */
[----:B------:R-:W-:-:S13]  /*01a0*/  ISETP.GE.U32.AND P1, PT, R4, R3, PT ;  /* 0x000000030400720c */ /* 0x000fda0003f26070 */
[----:B------:R-:W-:Y:S01]  /*01b0*/  @P1 VIADD R7, R7, 0x1 ;  /* 0x0000000107071836 */ /* 0x000fe20000000000 */
[----:B------:R-:W-:-:S03]  /*01c0*/  ISETP.NE.AND P1, PT, R0, RZ, PT ;  /* 0x000000ff0000720c */ /* 0x000fc60003f25270 */
[----:B------:R-:W-:-:S05]  /*01d0*/  @!P0 IMAD.MOV R7, RZ, RZ, -R7 ;  /* 0x000000ffff078224 */ /* 0x000fca00078e0a07 */
[----:B------:R-:W-:-:S04]  /*01e0*/  SEL R2, R12, R7, !P1 ;  /* 0x000000070c027207 */ /* 0x000fc80004800000 */
[----:B-1----:R-:W-:-:S13]  /*01f0*/  ISETP.GE.AND P0, PT, R2, UR4, PT ;  /* 0x0000000402007c0c */ /* 0x002fda000bf06270 */
[----:B------:R-:W-:Y:S05]  /*0200*/  @P0 EXIT ;  /* 0x000000000000094d */ /* 0x000fea0003800000 */
[----:B------:R-:W0:Y:S01]  /*0210*/  LDC.64 R10, c[0x0][0x388] ;  /* 0x0000e200ff0a7b82 */ /* 0x000e220000000a00 */
[----:B------:R-:W1:Y:S07]  /*0220*/  LDCU.64 UR4, c[0x0][0x358] ;  /* 0x00006b00ff0477ac */ /* 0x000e6e0008000a00 */
[----:B------:R-:W2:Y:S01]  /*0230*/  LDC.64 R8, c[0x0][0x390] ;  /* 0x0000e400ff087b82 */ /* 0x000ea20000000a00 */
[----:B0-----:R-:W-:-:S06]  /*0240*/  IMAD.WIDE R6, R2, 0x4, R10 ;  /* 0x0000000402067825 */ /* 0x001fcc00078e020a */
[----:B-1----:R-:W3:Y:S02]  /*0250*/  LDG.E R6, desc[UR4][R6.64] ;  /* 0x0000000406067981 */ /* 0x002ee4000c1e1900 */
[----:B---3--:R-:W-:Y:S01]  /*0260*/  IMAD.MOV R13, RZ, RZ, -R6 ;  /* 0x000000ffff0d7224 */ /* 0x008fe200078e0a06 */
[----:B------:R-:W-:-:S04]  /*0270*/  ISETP.GE.AND P0, PT, R6, RZ, PT ;  /* 0x000000ff0600720c */ /* 0x000fc80003f06270 */
[----:B------:R-:W-:-:S05]  /*0280*/  SEL R13, R13, R2, !P0 ;  /* 0x000000020d0d7207 */ /* 0x000fca0004000000 */
[----:B--2---:R-:W-:-:S05]  /*0290*/  IMAD.WIDE R8, R13, 0x4, R8 ;  /* 0x000000040d087825 */ /* 0x004fca00078e0208 */
[----:B------:R-:W2:Y:S02]  /*02a0*/  LDG.E R14, desc[UR4][R8.64] ;  /* 0x00000004080e7981 */ /* 0x000ea4000c1e1900 */
[----:B--2---:R-:W-:-:S13]  /*02b0*/  ISETP.GE.AND P0, PT, R14, RZ, PT ;  /* 0x000000ff0e00720c */ /* 0x004fda0003f06270 */
[----:B------:R-:W-:Y:S05]  /*02c0*/  @!P0 EXIT ;  /* 0x000000000000894d */ /* 0x000fea0003800000 */
[----:B------:R-:W-:Y:S01]  /*02d0*/  ISETP.GE.AND P2, PT, R5, RZ, PT ;  /* 0x000000ff0500720c */ /* 0x000fe20003f46270 */
[----:B------:R-:W-:Y:S01]  /*02e0*/  IMAD.WIDE R6, R13, 0x4, R10 ;  /* 0x000000040d067825 */ /* 0x000fe200078e020a */
[-C--:B------:R-:W-:Y:S01]  /*02f0*/  ISETP.GT.U32.AND P0, PT, R3, R4.reuse, PT ;  /* 0x000000040300720c */ /* 0x080fe20003f04070 */
[----:B------:R-:W0:Y:S02]  /*0300*/  LDC.64 R8, c[0x0][0x398] ;  /* 0x0000e600ff087b82 */ /* 0x000e240000000a00 */
[----:B------:R-:W-:Y:S02]  /*0310*/  IMAD.IADD R3, R4, 0x1, -R3 ;  /* 0x0000000104037824 */ /* 0x000fe400078e0a03 */
[----:B------:R-:W2:Y:S03]  /*0320*/  LDG.E R6, desc[UR4][R6.64] ;  /* 0x0000000406067981 */ /* 0x000ea6000c1e1900 */
[----:B------:R-:W-:-:S05]  /*0330*/  SEL R3, R3, R4, !P0 ;  /* 0x0000000403037207 */ /* 0x000fca0004000000 */
[----:B------:R-:W-:-:S05]  /*0340*/  @!P2 IMAD.MOV R3, RZ, RZ, -R3 ;  /* 0x000000ffff03a224 */ /* 0x000fca00078e0a03 */
[----:B------:R-:W-:-:S05]  /*0350*/  SEL R5, R12, R3, !P1 ;  /* 0x000000030c057207 */ /* 0x000fca0004800000 */
[----:B------:R-:W-:-:S04]  /*0360*/  IMAD R3, R14, R0, R5 ;  /* 0x000000000e037224 */ /* 0x000fc800078e0205 */
[----:B0-----:R-:W-:-:S05]  /*0370*/  IMAD.WIDE R8, R3, 0x4, R8 ;  /* 0x0000000403087825 */ /* 0x001fca00078e0208 */
[----:B------:R-:W3:Y:S01]  /*0380*/  LDG.E R0, desc[UR4][R8.64] ;  /* 0x0000000408007981 */ /* 0x000ee2000c1e1900 */
[----:B------:R-:W-:Y:S01]  /*0390*/  BSSY.RECONVERGENT B0, `(.L_x_0) ;  /* 0x000000e000007945 */ /* 0x000fe20003800200 */
[----:B--2---:R-:W-:-:S05]  /*03a0*/  VIADD R6, R6, 0x1 ;  /* 0x0000000106067836 */ /* 0x004fca0000000000 */
[----:B------:R-:W-:-:S04]  /*03b0*/  I2FP.F32.S32 R7, R6 ;  /* 0x0000000600077245 */ /* 0x000fc80000201400 */
[----:B------:R-:W0:Y:S02]  /*03c0*/  MUFU.RCP R3, R7 ;  /* 0x0000000700037308 */ /* 0x000e240000001000 */
[----:B0-----:R-:W-:-:S06]  /*03d0*/  FFMA R4, -R7, R3, 1 ;  /* 0x3f80000007047423 */ /* 0x001fcc0000000103 */
[----:B---3--:R-:W0:Y:S01]  /*03e0*/  FCHK P0, R0, R7 ;  /* 0x0000000700007302 */ /* 0x008e220000000000 */
[----:B------:R-:W-:-:S04]  /*03f0*/  FFMA R3, R3, R4, R3 ;  /* 0x0000000403037223 */ /* 0x000fc80000000003 */
[----:B------:R-:W-:-:S04]  /*0400*/  FFMA R4, R0, R3, RZ ;  /* 0x0000000300047223 */ /* 0x000fc800000000ff */
[----:B------:R-:W-:-:S04]  /*0410*/  FFMA R6, -R7, R4, R0 ;  /* 0x0000000407067223 */ /* 0x000fc80000000100 */
[----:B------:R-:W-:Y:S01]  /*0420*/  FFMA R11, R3, R6, R4 ;  /* 0x00000006030b7223 */ /* 0x000fe20000000004 */
[----:B0-----:R-:W-:Y:S06]  /*0430*/  @!P0 BRA `(.L_x_1) ;  /* 0x00000000000c8947 */ /* 0x001fec0003800000 */
[----:B------:R-:W-:-:S07]  /*0440*/  MOV R4, 0x460 ;  /* 0x0000046000047802 */ /* 0x000fce0000000f00 */
[----:B------:R-:W-:Y:S05]  /*0450*/  CALL.REL.NOINC `($__internal_0_$__cuda_sm3x_div_rn_noftz_f32_slowpath) ;  /* 0x0000000000207944 */ /* 0x000fea0003c00000 */
[----:B------:R-:W-:-:S07]  /*0460*/  IMAD.MOV.U32 R11, RZ, RZ, R0 ;  /* 0x000000ffff0b7224 */ /* 0x000fce00078e0000 */
.L_x_1:
[----:B------:R-:W-:Y:S05]  /*0470*/  BSYNC.RECONVERGENT B0 ;  /* 0x0000000000007941 */ /* 0x000fea0003800200 */
.L_x_0:
[----:B------:R-:W0:Y:S01]  /*0480*/  LDC.64 R6, c[0x0][0x3a0] ;  /* 0x0000e800ff067b82 */ /* 0x000e220000000a00 */
[----:B------:R-:W1:Y:S02]  /*0490*/  LDCU UR6, c[0x0][0x384] ;  /* 0x00007080ff0677ac */ /* 0x000e640008000800 */
[----:B-1----:R-:W-:-:S04]  /*04a0*/  IMAD R3, R2, UR6, R5 ;  /* 0x0000000602037c24 */ /* 0x002fc8000f8e0205 */
[----:B0-----:R-:W-:-:S05]  /*04b0*/  IMAD.WIDE R2, R3, 0x4, R6 ;  /* 0x0000000403027825 */ /* 0x001fca00078e0206 */
[----:B------:R-:W-:Y:S01]  /*04c0*/  STG.E desc[UR4][R2.64], R11 ;  /* 0x0000000b02007986 */ /* 0x000fe2000c101904 */
[----:B------:R-:W-:Y:S05]  /*04d0*/  EXIT ;  /* 0x000000000000794d */ /* 0x000fea0003800000 */
        .weak           $__internal_0_$__cuda_sm3x_div_rn_noftz_f32_slowpath
        .type           $__internal_0_$__cuda_sm3x_div_rn_noftz_f32_slowpath,@function
        .size           $__internal_0_$__cuda_sm3x_div_rn_noftz_f32_slowpath,(.L_x_33 - $__internal_0_$__cuda_sm3x_div_rn_noftz_f32_slowpath)
$__internal_0_$__cuda_sm3x_div_rn_noftz_f32_slowpath:
[----:B------:R-:W-:Y:S01]  /*04e0*/  SHF.R.U32.HI R6, RZ, 0x17, R7 ;  /* 0x00000017ff067819 */ /* 0x000fe20000011607 */
[----:B------:R-:W-:Y:S01]  /*04f0*/  BSSY.RECONVERGENT B1, `(.L_x_2) ;  /* 0x0000064000017945 */ /* 0x000fe20003800200 */
[--C-:B------:R-:W-:Y:S02]  /*0500*/  SHF.R.U32.HI R3, RZ, 0x17, R0.reuse ;  /* 0x00000017ff037819 */ /* 0x100fe40000011600 */
[----:B------:R-:W-:Y:S01]  /*0510*/  LOP3.LUT R12, R6, 0xff, RZ, 0xc0, !PT ;  /* 0x000000ff060c7812 */ /* 0x000fe200078ec0ff */
[----:B------:R-:W-:Y:S01]  /*0520*/  IMAD.MOV.U32 R6, RZ, RZ, R0 ;  /* 0x000000ffff067224 */ /* 0x000fe200078e0000 */
[----:B------:R-:W-:-:S03]  /*0530*/  LOP3.LUT R10, R3, 0xff, RZ, 0xc0, !PT ;  /* 0x000000ff030a7812 */ /* 0x000fc600078ec0ff */
[----:B------:R-:W-:Y:S02]  /*0540*/  VIADD R11, R12, 0xffffffff ;  /* 0xffffffff0c0b7836 */ /* 0x000fe40000000000 */
[----:B------:R-:W-:-:S03]  /*0550*/  VIADD R9, R10, 0xffffffff ;  /* 0xffffffff0a097836 */ /* 0x000fc60000000000 */
[----:B------:R-:W-:-:S04]  /*0560*/  ISETP.GT.U32.AND P0, PT, R11, 0xfd, PT ;  /* 0x000000fd0b00780c */ /* 0x000fc80003f04070 */
[----:B------:R-:W-:-:S13]  /*0570*/  ISETP.GT.U32.OR P0, PT, R9, 0xfd, P0 ;  /* 0x000000fd0900780c */ /* 0x000fda0000704470 */
[----:B------:R-:W-:Y:S01]  /*0580*/  @!P0 IMAD.MOV.U32 R8, RZ, RZ, RZ ;  /* 0x000000ffff088224 */ /* 0x000fe200078e00ff */
[----:B------:R-:W-:Y:S06]  /*0590*/  @!P0 BRA `(.L_x_3) ;  /* 0x0000000000608947 */ /* 0x000fec0003800000 */
[----:B------:R-:W-:Y:S01]  /*05a0*/  FSETP.GTU.FTZ.AND P0, PT, |R0|, +INF , PT ;  /* 0x7f8000000000780b */ /* 0x000fe20003f1c200 */
[----:B------:R-:W-:Y:S01]  /*05b0*/  IMAD.MOV.U32 R3, RZ, RZ, R7 ;  /* 0x000000ffff037224 */ /* 0x000fe200078e0007 */
[----:B------:R-:W-:-:S04]  /*05c0*/  FSETP.GTU.FTZ.AND P1, PT, |R7|, +INF , PT ;  /* 0x7f8000000700780b */ /* 0x000fc80003f3c200 */
[----:B------:R-:W-:-:S13]  /*05d0*/  PLOP3.LUT P0, PT, P0, P1, PT, 0xf8, 0x8f ;  /* 0x00000000008f781c */ /* 0x000fda0000703f70 */
[----:B------:R-:W-:Y:S05]  /*05e0*/  @P0 BRA `(.L_x_4) ;  /* 0x00000004004c0947 */ /* 0x000fea0003800000 */
[----:B------:R-:W-:-:S13]  /*05f0*/  LOP3.LUT P0, RZ, R7, 0x7fffffff, R6, 0xc8, !PT ;  /* 0x7fffffff07ff7812 */ /* 0x000fda000780c806 */
[----:B------:R-:W-:Y:S05]  /*0600*/  @!P0 BRA `(.L_x_5) ;  /* 0x00000004003c8947 */ /* 0x000fea0003800000 */
[C---:B------:R-:W-:Y:S02]  /*0610*/  FSETP.NEU.FTZ.AND P2, PT, |R0|.reuse, +INF , PT ;  /* 0x7f8000000000780b */ /* 0x040fe40003f5d200 */
[----:B------:R-:W-:Y:S02]  /*0620*/  FSETP.NEU.FTZ.AND P1, PT, |R3|, +INF , PT ;  /* 0x7f8000000300780b */ /* 0x000fe40003f3d200 */
[----:B------:R-:W-:-:S11]  /*0630*/  FSETP.NEU.FTZ.AND P0, PT, |R0|, +INF , PT ;  /* 0x7f8000000000780b */ /* 0x000fd60003f1d200 */
[----:B------:R-:W-:Y:S05]  /*0640*/  @!P1 BRA !P2, `(.L_x_5) ;  /* 0x00000004002c9947 */ /* 0x000fea0005000000 */
[----:B------:R-:W-:-:S04]  /*0650*/  LOP3.LUT P2, RZ, R6, 0x7fffffff, RZ, 0xc0, !PT ;  /* 0x7fffffff06ff7812 */ /* 0x000fc8000784c0ff */
[----:B------:R-:W-:-:S13]  /*0660*/  PLOP3.LUT P1, PT, P1, P2, PT, 0x2f, 0xf2 ;  /* 0x0000000000f2781c */ /* 0x000fda0000f24577 */
[----:B------:R-:W-:Y:S05]  /*0670*/  @P1 BRA `(.L_x_6) ;  /* 0x0000000400181947 */ /* 0x000fea0003800000 */
[----:B------:R-:W-:-:S04]  /*0680*/  LOP3.LUT P1, RZ, R7, 0x7fffffff, RZ, 0xc0, !PT ;  /* 0x7fffffff07ff7812 */ /* 0x000fc8000782c0ff */
[----:B------:R-:W-:-:S13]  /*0690*/  PLOP3.LUT P0, PT, P0, P1, PT, 0x2f, 0xf2 ;  /* 0x0000000000f2781c */ /* 0x000fda0000702577 */
[----:B------:R-:W-:Y:S05]  /*06a0*/  @P0 BRA `(.L_x_7) ;  /* 0x0000000400000947 */ /* 0x000fea0003800000 */
[----:B------:R-:W-:Y:S02]  /*06b0*/  ISETP.GE.AND P0, PT, R9, RZ, PT ;  /* 0x000000ff0900720c */ /* 0x000fe40003f06270 */
[----:B------:R-:W-:-:S11]  /*06c0*/  ISETP.GE.AND P1, PT, R11, RZ, PT ;  /* 0x000000ff0b00720c */ /* 0x000fd60003f26270 */
[----:B------:R-:W-:Y:S02]  /*06d0*/  @P0 IMAD.MOV.U32 R8, RZ, RZ, RZ ;  /* 0x000000ffff080224 */ /* 0x000fe400078e00ff */
[----:B------:R-:W-:Y:S01]  /*06e0*/  @!P0 FFMA R6, R0, 1.84467440737095516160e+19, RZ ;  /* 0x5f80000000068823 */ /* 0x000fe200000000ff */
[----:B------:R-:W-:Y:S02]  /*06f0*/  @!P0 IMAD.MOV.U32 R8, RZ, RZ, -0x40 ;  /* 0xffffffc0ff088424 */ /* 0x000fe400078e00ff */
[----:B------:R-:W-:Y:S02]  /*0700*/  @!P1 FFMA R7, R3, 1.84467440737095516160e+19, RZ ;  /* 0x5f80000003079823 */ /* 0x000fe400000000ff */
[----:B------:R-:W-:-:S07]  /*0710*/  @!P1 VIADD R8, R8, 0x40 ;  /* 0x0000004008089836 */ /* 0x000fce0000000000 */
.L_x_3:
[----:B------:R-:W-:Y:S01]  /*0720*/  LEA R0, R12, 0xc0800000, 0x17 ;  /* 0xc08000000c007811 */ /* 0x000fe200078eb8ff */
[----:B------:R-:W-:Y:S01]  /*0730*/  VIADD R3, R10, 0xffffff81 ;  /* 0xffffff810a037836 */ /* 0x000fe20000000000 */
[----:B------:R-:W-:Y:S03]  /*0740*/  BSSY.RECONVERGENT B2, `(.L_x_8) ;  /* 0x0000035000027945 */ /* 0x000fe60003800200 */
[----:B------:R-:W-:Y:S02]  /*0750*/  IMAD.IADD R7, R7, 0x1, -R0 ;  /* 0x0000000107077824 */ /* 0x000fe400078e0a00 */
[----:B------:R-:W-:Y:S02]  /*0760*/  IMAD R0, R3, -0x800000, R6 ;  /* 0xff80000003007824 */ /* 0x000fe400078e0206 */
[----:B------:R0:W1:Y:S01]  /*0770*/  MUFU.RCP R9, R7 ;  /* 0x0000000700097308 */ /* 0x0000620000001000 */
[----:B------:R-:W-:Y:S01]  /*0780*/  FADD.FTZ R11, -R7, -RZ ;  /* 0x800000ff070b7221 */ /* 0x000fe20000010100 */
[----:B0-----:R-:W-:-:S05]  /*0790*/  IADD3 R7, PT, PT, R3, 0x7f, -R12 ;  /* 0x0000007f03077810 */ /* 0x001fca0007ffe80c */
[----:B------:R-:W-:Y:S02]  /*07a0*/  IMAD.IADD R7, R7, 0x1, R8 ;  /* 0x0000000107077824 */ /* 0x000fe400078e0208 */
[----:B-1----:R-:W-:-:S04]  /*07b0*/  FFMA R10, R9, R11, 1 ;  /* 0x3f800000090a7423 */ /* 0x002fc8000000000b */
[----:B------:R-:W-:-:S04]  /*07c0*/  FFMA R13, R9, R10, R9 ;  /* 0x0000000a090d7223 */ /* 0x000fc80000000009 */
[----:B------:R-:W-:-:S04]  /*07d0*/  FFMA R6, R0, R13, RZ ;  /* 0x0000000d00067223 */ /* 0x000fc800000000ff */
[----:B------:R-:W-:-:S04]  /*07e0*/  FFMA R9, R11, R6, R0 ;  /* 0x000000060b097223 */ /* 0x000fc80000000000 */
[----:B------:R-:W-:-:S04]  /*07f0*/  FFMA R6, R13, R9, R6 ;  /* 0x000000090d067223 */ /* 0x000fc80000000006 */
[----:B------:R-:W-:-:S04]  /*0800*/  FFMA R11, R11, R6, R0 ;  /* 0x000000060b0b7223 */ /* 0x000fc80000000000 */
[----:B------:R-:W-:-:S05]  /*0810*/  FFMA R0, R13, R11, R6 ;  /* 0x0000000b0d007223 */ /* 0x000fca0000000006 */
[----:B------:R-:W-:-:S04]  /*0820*/  SHF.R.U32.HI R3, RZ, 0x17, R0 ;  /* 0x00000017ff037819 */ /* 0x000fc80000011600 */
[----:B------:R-:W-:-:S05]  /*0830*/  LOP3.LUT R3, R3, 0xff, RZ, 0xc0, !PT ;  /* 0x000000ff03037812 */ /* 0x000fca00078ec0ff */
[----:B------:R-:W-:-:S04]  /*0840*/  IMAD.IADD R9, R3, 0x1, R7 ;  /* 0x0000000103097824 */ /* 0x000fc800078e0207 */
[----:B------:R-:W-:-:S05]  /*0850*/  VIADD R3, R9, 0xffffffff ;  /* 0xffffffff09037836 */ /* 0x000fca0000000000 */
[----:B------:R-:W-:-:S13]  /*0860*/  ISETP.GE.U32.AND P0, PT, R3, 0xfe, PT ;  /* 0x000000fe0300780c */ /* 0x000fda0003f06070 */
[----:B------:R-:W-:Y:S05]  /*0870*/  @!P0 BRA `(.L_x_9) ;  /* 0x0000000000808947 */ /* 0x000fea0003800000 */
[----:B------:R-:W-:-:S13]  /*0880*/  ISETP.GT.AND P0, PT, R9, 0xfe, PT ;  /* 0x000000fe0900780c */ /* 0x000fda0003f04270 */
[----:B------:R-:W-:Y:S05]  /*0890*/  @P0 BRA `(.L_x_10) ;  /* 0x00000000006c0947 */ /* 0x000fea0003800000 */
[----:B------:R-:W-:-:S13]  /*08a0*/  ISETP.GE.AND P0, PT, R9, 0x1, PT ;  /* 0x000000010900780c */ /* 0x000fda0003f06270 */
[----:B------:R-:W-:Y:S05]  /*08b0*/  @P0 BRA `(.L_x_11) ;  /* 0x0000000000740947 */ /* 0x000fea0003800000 */
[----:B------:R-:W-:Y:S02]  /*08c0*/  ISETP.GE.AND P0, PT, R9, -0x18, PT ;  /* 0xffffffe80900780c */ /* 0x000fe40003f06270 */
[----:B------:R-:W-:-:S11]  /*08d0*/  LOP3.LUT R0, R0, 0x80000000, RZ, 0xc0, !PT ;  /* 0x8000000000007812 */ /* 0x000fd600078ec0ff */
[----:B------:R-:W-:Y:S05]  /*08e0*/  @!P0 BRA `(.L_x_11) ;  /* 0x0000000000688947 */ /* 0x000fea0003800000 */
[-CC-:B------:R-:W-:Y:S01]  /*08f0*/  FFMA.RZ R3, R13, R11.reuse, R6.reuse ;  /* 0x0000000b0d037223 */ /* 0x180fe2000000c006 */
[C---:B------:R-:W-:Y:S01]  /*0900*/  VIADD R8, R9.reuse, 0x20 ;  /* 0x0000002009087836 */ /* 0x040fe20000000000 */
[C---:B------:R-:W-:Y:S02]  /*0910*/  ISETP.NE.AND P2, PT, R9.reuse, RZ, PT ;  /* 0x000000ff0900720c */ /* 0x040fe40003f45270 */
[----:B------:R-:W-:Y:S01]  /*0920*/  ISETP.NE.AND P1, PT, R9, RZ, PT ;  /* 0x000000ff0900720c */ /* 0x000fe20003f25270 */
[----:B------:R-:W-:Y:S01]  /*0930*/  IMAD.MOV R9, RZ, RZ, -R9 ;  /* 0x000000ffff097224 */ /* 0x000fe200078e0a09 */
[----:B------:R-:W-:Y:S01]  /*0940*/  LOP3.LUT R7, R3, 0x7fffff, RZ, 0xc0, !PT ;  /* 0x007fffff03077812 */ /* 0x000fe200078ec0ff */
[CCC-:B------:R-:W-:Y:S01]  /*0950*/  FFMA.RP R3, R13.reuse, R11.reuse, R6.reuse ;  /* 0x0000000b0d037223 */ /* 0x1c0fe20000008006 */
[----:B------:R-:W-:Y:S02]  /*0960*/  FFMA.RM R6, R13, R11, R6 ;  /* 0x0000000b0d067223 */ /* 0x000fe40000004006 */
[----:B------:R-:W-:-:S03]  /*0970*/  LOP3.LUT R7, R7, 0x800000, RZ, 0xfc, !PT ;  /* 0x0080000007077812 */ /* 0x000fc600078efcff */
[----:B------:R-:W-:Y:S02]  /*0980*/  FSETP.NEU.FTZ.AND P0, PT, R3, R6, PT ;  /* 0x000000060300720b */ /* 0x000fe40003f1d000 */
[----:B------:R-:W-:Y:S02]  /*0990*/  SHF.L.U32 R8, R7, R8, RZ ;  /* 0x0000000807087219 */ /* 0x000fe400000006ff */
[----:B------:R-:W-:Y:S02]  /*09a0*/  SEL R6, R9, RZ, P2 ;  /* 0x000000ff09067207 */ /* 0x000fe40001000000 */
[----:B------:R-:W-:Y:S02]  /*09b0*/  ISETP.NE.AND P1, PT, R8, RZ, P1 ;  /* 0x000000ff0800720c */ /* 0x000fe40000f25270 */
[----:B------:R-:W-:Y:S02]  /*09c0*/  SHF.R.U32.HI R6, RZ, R6, R7 ;  /* 0x00000006ff067219 */ /* 0x000fe40000011607 */
[----:B------:R-:W-:-:S02]  /*09d0*/  PLOP3.LUT P0, PT, P0, P1, PT, 0xf8, 0x8f ;  /* 0x00000000008f781c */ /* 0x000fc40000703f70 */
[----:B------:R-:W-:Y:S02]  /*09e0*/  SHF.R.U32.HI R8, RZ, 0x1, R6 ;  /* 0x00000001ff087819 */ /* 0x000fe40000011606 */
[----:B------:R-:W-:-:S04]  /*09f0*/  SEL R3, RZ, 0x1, !P0 ;  /* 0x00000001ff037807 */ /* 0x000fc80004000000 */
[----:B------:R-:W-:-:S04]  /*0a00*/  LOP3.LUT R3, R3, 0x1, R8, 0xf8, !PT ;  /* 0x0000000103037812 */ /* 0x000fc800078ef808 */
[----:B------:R-:W-:-:S05]  /*0a10*/  LOP3.LUT R3, R3, R6, RZ, 0xc0, !PT ;  /* 0x0000000603037212 */ /* 0x000fca00078ec0ff */
[----:B------:R-:W-:-:S05]  /*0a20*/  IMAD.IADD R3, R8, 0x1, R3 ;  /* 0x0000000108037824 */ /* 0x000fca00078e0203 */
[----:B------:R-:W-:Y:S01]  /*0a30*/  LOP3.LUT R0, R3, R0, RZ, 0xfc, !PT ;  /* 0x0000000003007212 */ /* 0x000fe200078efcff */
[----:B------:R-:W-:Y:S06]  /*0a40*/  BRA `(.L_x_11) ;  /* 0x0000000000107947 */ /* 0x000fec0003800000 */
.L_x_10:
[----:B------:R-:W-:-:S04]  /*0a50*/  LOP3.LUT R0, R0, 0x80000000, RZ, 0xc0, !PT ;  /* 0x8000000000007812 */ /* 0x000fc800078ec0ff */
[----:B------:R-:W-:Y:S01]  /*0a60*/  LOP3.LUT R0, R0, 0x7f800000, RZ, 0xfc, !PT ;  /* 0x7f80000000007812 */ /* 0x000fe200078efcff */
[----:B------:R-:W-:Y:S06]  /*0a70*/  BRA `(.L_x_11) ;  /* 0x0000000000047947 */ /* 0x000fec0003800000 */
.L_x_9:
[----:B------:R-:W-:-:S07]  /*0a80*/  IMAD R0, R7, 0x800000, R0 ;  /* 0x0080000007007824 */ /* 0x000fce00078e0200 */
.L_x_11:
[----:B------:R-:W-:Y:S05]  /*0a90*/  BSYNC.RECONVERGENT B2 ;  /* 0x0000000000027941 */ /* 0x000fea0003800200 */
.L_x_8:
[----:B------:R-:W-:Y:S05]  /*0aa0*/  BRA `(.L_x_12) ;  /* 0x0000000000207947 */ /* 0x000fea0003800000 */
.L_x_7:
[----:B------:R-:W-:-:S04]  /*0ab0*/  LOP3.LUT R0, R7, 0x80000000, R6, 0x48, !PT ;  /* 0x8000000007007812 */ /* 0x000fc800078e4806 */
[----:B------:R-:W-:Y:S01]  /*0ac0*/  LOP3.LUT R0, R0, 0x7f800000, RZ, 0xfc, !PT ;  /* 0x7f80000000007812 */ /* 0x000fe200078efcff */
[----:B------:R-:W-:Y:S06]  /*0ad0*/  BRA `(.L_x_12) ;  /* 0x0000000000147947 */ /* 0x000fec0003800000 */
.L_x_6:
[----:B------:R-:W-:Y:S01]  /*0ae0*/  LOP3.LUT R0, R7, 0x80000000, R6, 0x48, !PT ;  /* 0x8000000007007812 */ /* 0x000fe200078e4806 */
[----:B------:R-:W-:Y:S06]  /*0af0*/  BRA `(.L_x_12) ;  /* 0x00000000000c7947 */ /* 0x000fec0003800000 */
.L_x_5:
[----:B------:R-:W0:Y:S01]  /*0b00*/  MUFU.RSQ R0, -QNAN ;  /* 0xffc0000000007908 */ /* 0x000e220000001400 */
[----:B------:R-:W-:Y:S05]  /*0b10*/  BRA `(.L_x_12) ;  /* 0x0000000000047947 */ /* 0x000fea0003800000 */
.L_x_4:
[----:B------:R-:W-:-:S07]  /*0b20*/  FADD.FTZ R0, R0, R3 ;  /* 0x0000000300007221 */ /* 0x000fce0000010000 */
.L_x_12:
[----:B------:R-:W-:Y:S05]  /*0b30*/  BSYNC.RECONVERGENT B1 ;  /* 0x0000000000017941 */ /* 0x000fea0003800200 */
.L_x_2:
[----:B------:R-:W-:Y:S02]  /*0b40*/  IMAD.MOV.U32 R6, RZ, RZ, R4 ;  /* 0x000000ffff067224 */ /* 0x000fe400078e0004 */
[----:B------:R-:W-:-:S04]  /*0b50*/  IMAD.MOV.U32 R7, RZ, RZ, 0x0 ;  /* 0x00000000ff077424 */ /* 0x000fc800078e00ff */
[----:B0-----:R-:W-:Y:S05]  /*0b60*/  RET.REL.NODEC R6 `(_Z19avg_pool3d_backwardiiPKiS0_PKfPf) ;  /* 0xfffffff406247950 */ /* 0x001fea0003c3ffff */
.L_x_13:
[----:B------:R-:W-:-:S00]  /*0b70*/  BRA `(.L_x_13) ;  /* 0xfffffffc00fc7947 */ /* 0x000fc0000383ffff */
[----:B------:R-:W-:-:S00]  /*0b80*/  NOP ;  /* 0x0000000000007918 */ /* 0x000fc00000000000 */
[----:B------:R-:W-:-:S00]  /*0b90*/  NOP ;  /* 0x0000000000007918 */ /* 0x000fc00000000000 */
[----:B------:R-:W-:-:S00]  /*0ba0*/  NOP ;  /* 0x0000000000007918 */ /* 0x000fc00000000000 */
[----:B------:R-:W-:-:S00]  /*0bb0*/  NOP ;  /* 0x0000000000007918 */ /* 0x000fc00000000000 */
[----:B------:R-:W-:-:S00]  /*0bc0*/  NOP ;  /* 0x0000000000007918 */ /* 0x000fc00000000000 */
[----:B------:R-:W-:-:S00]  /*0bd0*/  NOP ;  /* 0x0000000000007918 */ /* 0x000fc00000000000 */
[----:B------:R-:W-:-:S00]  /*0be0*/  NOP ;  /* 0x0000000000007918 */ /* 0x000fc00000000000 */
[----:B------:R-:W-:-:S00]  /*0bf0*/  NOP ;  /* 0x0000000000007918 */ /* 0x000fc00000000000 */
.L_x_33:


//--------------------- .text._Z18avg_pool3d_forwardiiPKiS0_PKfPf --------------------------
	.section	.text._Z18avg_pool3d_forwardiiPKiS0_PKfPf,"ax",@progbits
	.align	128
        .global         _Z18avg_pool3d_forwardiiPKiS0_PKfPf
        .type           _Z18avg_pool3d_forwardiiPKiS0_PKfPf,@function
        .size           _Z18avg_pool3d_forwardiiPKiS0_PKfPf,(.L_x_34 - _Z18avg_pool3d_forwardiiPKiS0_PKfPf)
        .other          _Z18avg_pool3d_forwardiiPKiS0_PKfPf,@"STO_CUDA_ENTRY STV_DEFAULT"
_Z18avg_pool3d_forwardiiPKiS0_PKfPf:
.text._Z18avg_pool3d_forwardiiPKiS0_PKfPf:
        /* <DEDUP_REMOVED lines=57> */
[----:B------:R-:W-:Y:S01]  /*0390*/  IMAD R3, R3, R2, R13 ;  /* 0x0000000203037224 */ /* 0x000fe200078e020d */
[----:B------:R-:W-:Y:S01]  /*03a0*/  BSSY.RECONVERGENT B0, `(.L_x_14) ;  /* 0x0000010000007945 */ /* 0x000fe20003800200 */
[----:B--2---:R-:W-:-:S05]  /*03b0*/  VIADD R6, R6, 0x1 ;  /* 0x0000000106067836 */ /* 0x004fca0000000000 */
[----:B------:R-:W-:Y:S02]  /*03c0*/  I2FP.F32.S32 R11, R6 ;  /* 0x00000006000b7245 */ /* 0x000fe40000201400 */
[----:B------:R-:W0:Y:S02]  /*03d0*/  LDC.64 R6, c[0x0][0x3a0] ;  /* 0x0000e800ff067b82 */ /* 0x000e240000000a00 */
[----:B------:R-:W1:Y:S02]  /*03e0*/  MUFU.RCP R8, R11 ;  /* 0x0000000b00087308 */ /* 0x000e640000001000 */
[----:B-1----:R-:W-:-:S06]  /*03f0*/  FFMA R9, -R11, R8, 1 ;  /* 0x3f8000000b097423 */ /* 0x002fcc0000000108 */
[----:B---3--:R-:W1:Y:S01]  /*0400*/  FCHK P0, R0, R11 ;  /* 0x0000000b00007302 */ /* 0x008e620000000000 */
[----:B------:R-:W-:Y:S01]  /*0410*/  FFMA R9, R8, R9, R8 ;  /* 0x0000000908097223 */ /* 0x000fe20000000008 */
[----:B0-----:R-:W-:-:S04]  /*0420*/  IMAD.WIDE R4, R3, 0x4, R6 ;  /* 0x0000000403047825 */ /* 0x001fc800078e0206 */
[----:B------:R-:W-:-:S04]  /*0430*/  FFMA R8, R0, R9, RZ ;  /* 0x0000000900087223 */ /* 0x000fc800000000ff */
[----:B------:R-:W-:-:S04]  /*0440*/  FFMA R2, -R11, R8, R0 ;  /* 0x000000080b027223 */ /* 0x000fc80000000100 */
[----:B------:R-:W-:Y:S01]  /*0450*/  FFMA R9, R9, R2, R8 ;  /* 0x0000000209097223 */ /* 0x000fe20000000008 */
[----:B-1----:R-:W-:Y:S06]  /*0460*/  @!P0 BRA `(.L_x_15) ;  /* 0x00000000000c8947 */ /* 0x002fec0003800000 */
[----:B------:R-:W-:-:S07]  /*0470*/  MOV R2, 0x490 ;  /* 0x0000049000027802 */ /* 0x000fce0000000f00 */
[----:B------:R-:W-:Y:S05]  /*0480*/  CALL.REL.NOINC `($__internal_1_$__cuda_sm3x_div_rn_noftz_f32_slowpath) ;  /* 0x0000000000107944 */ /* 0x000fea0003c00000 */
[----:B------:R-:W-:-:S07]  /*0490*/  IMAD.MOV.U32 R9, RZ, RZ, R0 ;  /* 0x000000ffff097224 */ /* 0x000fce00078e0000 */
.L_x_15:
[----:B------:R-:W-:Y:S05]  /*04a0*/  BSYNC.RECONVERGENT B0 ;  /* 0x0000000000007941 */ /* 0x000fea0003800200 */
.L_x_14:
[----:B------:R-:W-:Y:S01]  /*04b0*/  REDG.E.ADD.F32.FTZ.RN.STRONG.GPU desc[UR4][R4.64], R9 ;  /* 0x00000009040079a6 */ /* 0x000fe2000c12f304 */
[----:B------:R-:W-:Y:S05]  /*04c0*/  EXIT ;  /* 0x000000000000794d */ /* 0x000fea0003800000 */
        .weak           $__internal_1_$__cuda_sm3x_div_rn_noftz_f32_slowpath
        .type           $__internal_1_$__cuda_sm3x_div_rn_noftz_f32_slowpath,@function
        .size           $__internal_1_$__cuda_sm3x_div_rn_noftz_f32_slowpath,(.L_x_34 - $__internal_1_$__cuda_sm3x_div_rn_noftz_f32_slowpath)
$__internal_1_$__cuda_sm3x_div_rn_noftz_f32_slowpath:
[--C-:B------:R-:W-:Y:S01]  /*04d0*/  SHF.R.U32.HI R6, RZ, 0x17, R11.reuse ;  /* 0x00000017ff067819 */ /* 0x100fe2000001160b */
[----:B------:R-:W-:Y:S01]  /*04e0*/  BSSY.RECONVERGENT B1, `(.L_x_16) ;  /* 0x0000065000017945 */ /* 0x000fe20003800200 */
[--C-:B------:R-:W-:Y:S01]  /*04f0*/  SHF.R.U32.HI R3, RZ, 0x17, R0.reuse ;  /* 0x00000017ff037819 */ /* 0x100fe20000011600 */
[----:B------:R-:W-:Y:S01]  /*0500*/  IMAD.MOV.U32 R7, RZ, RZ, R11 ;  /* 0x000000ffff077224 */ /* 0x000fe200078e000b */
        /* <DEDUP_REMOVED lines=33> */
.L_x_17:
        /* <DEDUP_REMOVED lines=51> */
.L_x_24:
[----:B------:R-:W-:-:S04]  /*0a50*/  LOP3.LUT R0, R0, 0x80000000, RZ, 0xc0, !PT ;  /* 0x8000000000007812 */ /* 0x000fc800078ec0ff */
[----:B------:R-:W-:Y:S01]  /*0a60*/  LOP3.LUT R0, R0, 0x7f800000, RZ, 0xfc, !PT ;  /* 0x7f80000000007812 */ /* 0x000fe200078efcff */
[----:B------:R-:W-:Y:S06]  /*0a70*/  BRA `(.L_x_25) ;  /* 0x0000000000047947 */ /* 0x000fec0003800000 */
.L_x_23:
[----:B------:R-:W-:-:S07]  /*0a80*/  IMAD R0, R7, 0x800000, R0 ;  /* 0x0080000007007824 */ /* 0x000fce00078e0200 */
.L_x_25:
[----:B------:R-:W-:Y:S05]  /*0a90*/  BSYNC.RECONVERGENT B2 ;  /* 0x0000000000027941 */ /* 0x000fea0003800200 */
.L_x_22:
[----:B------:R-:W-:Y:S05]  /*0aa0*/  BRA `(.L_x_26) ;  /* 0x0000000000207947 */ /* 0x000fea0003800000 */
.L_x_21:
[----:B------:R-:W-:-:S04]  /*0ab0*/  LOP3.LUT R0, R7, 0x80000000, R6, 0x48, !PT ;  /* 0x8000000007007812 */ /* 0x000fc800078e4806 */
[----:B------:R-:W-:Y:S01]  /*0ac0*/  LOP3.LUT R0, R0, 0x7f800000, RZ, 0xfc, !PT ;  /* 0x7f80000000007812 */ /* 0x000fe200078efcff */
[----:B------:R-:W-:Y:S06]  /*0ad0*/  BRA `(.L_x_26) ;  /* 0x0000000000147947 */ /* 0x000fec0003800000 */
.L_x_20:
[----:B------:R-:W-:Y:S01]  /*0ae0*/  LOP3.LUT R0, R7, 0x80000000, R6, 0x48, !PT ;  /* 0x8000000007007812 */ /* 0x000fe200078e4806 */
[----:B------:R-:W-:Y:S06]  /*0af0*/  BRA `(.L_x_26) ;  /* 0x00000000000c7947 */ /* 0x000fec0003800000 */
.L_x_19:
[----:B------:R-:W0:Y:S01]  /*0b00*/  MUFU.RSQ R0, -QNAN ;  /* 0xffc0000000007908 */ /* 0x000e220000001400 */
[----:B------:R-:W-:Y:S05]  /*0b10*/  BRA `(.L_x_26) ;  /* 0x0000000000047947 */ /* 0x000fea0003800000 */
.L_x_18:
[----:B------:R-:W-:-:S07]  /*0b20*/  FADD.FTZ R0, R0, R3 ;  /* 0x0000000300007221 */ /* 0x000fce0000010000 */
.L_x_26:
[----:B------:R-:W-:Y:S05]  /*0b30*/  BSYNC.RECONVERGENT B1 ;  /* 0x0000000000017941 */ /* 0x000fea0003800200 */
.L_x_16:
[----:B------:R-:W-:-:S04]  /*0b40*/  IMAD.MOV.U32 R3, RZ, RZ, 0x0 ;  /* 0x00000000ff037424 */ /* 0x000fc800078e00ff */
[----:B0-----:R-:W-:Y:S05]  /*0b50*/  RET.REL.NODEC R2 `(_Z18avg_pool3d_forwardiiPKiS0_PKfPf) ;  /* 0xfffffff402287950 */ /* 0x001fea0003c3ffff */
.L_x_27:
        /* <DEDUP_REMOVED lines=10> */
.L_x_34:


//--------------------- .text._Z19max_pool3d_backwardiiPKiPKfPf --------------------------
	.section	.text._Z19max_pool3d_backwardiiPKiPKfPf,"ax",@progbits
	.align	128
        .global         _Z19max_pool3d_backwardiiPKiPKfPf
        .type           _Z19max_pool3d_backwardiiPKiPKfPf,@function
        .size           _Z19max_pool3d_backwardiiPKiPKfPf,(.L_x_37 - _Z19max_pool3d_backwardiiPKiPKfPf)
        .other          _Z19max_pool3d_backwardiiPKiPKfPf,@"STO_CUDA_ENTRY STV_DEFAULT"
_Z19max_pool3d_backwardiiPKiPKfPf:
.text._Z19max_pool3d_backwardiiPKiPKfPf:
[----:B------:R-:W-:Y:S08]  /*0000*/  LDC R1, c[0x0][0x37c] ;  /* 0x0000df00ff017b82 */ /* 0x000ff00000000800 */
[----:B------:R-:W0:Y:S01]  /*0010*/  LDC R0, c[0x0][0x384] ;  /* 0x0000e100ff007b82 */ /* 0x000e220000000800 */
[----:B------:R-:W1:Y:S07]  /*0020*/  S2R R6, SR_TID.X ;  /* 0x0000000000067919 */ /* 0x000e6e0000002100 */
[----:B------:R-:W1:Y:S08]  /*0030*/  S2UR UR4, SR_CTAID.X ;  /* 0x00000000000479c3 */ /* 0x000e700000002500 */
[----:B------:R-:W1:Y:S01]  /*0040*/  LDC R5, c[0x0][0x360] ;  /* 0x0000d800ff057b82 */ /* 0x000e620000000800 */
[----:B0-----:R-:W-:-:S04]  /*0050*/  IABS R7, R0 ;  /* 0x0000000000077213 */ /* 0x001fc80000000000 */
[----:B------:R-:W0:Y:S01]  /*0060*/  I2F.RP R4, R7 ;  /* 0x0000000700047306 */ /* 0x000e220000209400 */
[----:B-1----:R-:W-:Y:S01]  /*0070*/  IMAD R5, R5, UR4, R6 ;  /* 0x0000000405057c24 */ /* 0x002fe2000f8e0206 */
[----:B------:R-:W1:Y:S06]  /*0080*/  LDCU UR4, c[0x0][0x380] ;  /* 0x00007000ff0477ac */ /* 0x000e6c0008000800 */
[----:B0-----:R-:W0:Y:S02]  /*0090*/  MUFU.RCP R4, R4 ;  /* 0x0000000400047308 */ /* 0x001e240000001000 */
[----:B0-----:R-:W-:Y:S01]  /*00a0*/  VIADD R2, R4, 0xffffffe ;  /* 0x0ffffffe04027836 */ /* 0x001fe20000000000 */
[----:B------:R-:W-:-:S05]  /*00b0*/  IABS R4, R5 ;  /* 0x0000000500047213 */ /* 0x000fca0000000000 */
[----:B------:R0:W2:Y:S02]  /*00c0*/  F2I.FTZ.U32.TRUNC.NTZ R3, R2 ;  /* 0x0000000200037305 */ /* 0x0000a4000021f000 */
[----:B0-----:R-:W-:Y:S02]  /*00d0*/  HFMA2 R2, -RZ, RZ, 0, 0 ;  /* 0x00000000ff027431 */ /* 0x001fe400000001ff */
[----:B--2---:R-:W-:-:S04]  /*00e0*/  IMAD.MOV R8, RZ, RZ, -R3 ;  /* 0x000000ffff087224 */ /* 0x004fc800078e0a03 */
[----:B------:R-:W-:-:S04]  /*00f0*/  IMAD R9, R8, R7, RZ ;  /* 0x0000000708097224 */ /* 0x000fc800078e02ff */
[----:B------:R-:W-:Y:S01]  /*0100*/  IMAD.HI.U32 R3, R3, R9, R2 ;  /* 0x0000000903037227 */ /* 0x000fe200078e0002 */
[----:B------:R-:W-:-:S04]  /*0110*/  LOP3.LUT R2, R5, R0, RZ, 0x3c, !PT ;  /* 0x0000000005027212 */ /* 0x000fc800078e3cff */
[----:B------:R-:W-:Y:S01]  /*0120*/  ISETP.GE.AND P0, PT, R2, RZ, PT ;  /* 0x000000ff0200720c */ /* 0x000fe20003f06270 */
[----:B------:R-:W-:-:S04]  /*0130*/  IMAD.HI.U32 R3, R3, R4, RZ ;  /* 0x0000000403037227 */ /* 0x000fc800078e00ff */
[----:B------:R-:W-:-:S04]  /*0140*/  IMAD.MOV R6, RZ, RZ, -R3 ;  /* 0x000000ffff067224 */ /* 0x000fc800078e0a03 */
[----:B------:R-:W-:Y:S01]  /*0150*/  IMAD R4, R7, R6, R4 ;  /* 0x0000000607047224 */ /* 0x000fe200078e0204 */
[----:B------:R-:W-:-:S04]  /*0160*/  LOP3.LUT R6, RZ, R0, RZ, 0x33, !PT ;  /* 0x00000000ff067212 */ /* 0x000fc800078e33ff */
[----:B------:R-:W-:-:S13]  /*0170*/  ISETP.GT.U32.AND P2, PT, R7, R4, PT ;  /* 0x000000040700720c */ /* 0x000fda0003f44070 */
[----:B------:R-:W-:Y:S01]  /*0180*/  @!P2 IMAD.IADD R4, R4, 0x1, -R7 ;  /* 0x000000010404a824 */ /* 0x000fe200078e0a07 */
[----:B------:R-:W-:-:S04]  /*0190*/  @!P2 IADD3 R3, PT, PT, R3, 0x1, RZ ;  /* 0x000000010303a810 */ /* 0x000fc80007ffe0ff */
[----:B------:R-:W-:-:S13]  /*01a0*/  ISETP.GE.U32.AND P1, PT, R4, R7, PT ;  /* 0x000000070400720c */ /* 0x000fda0003f26070 */
[----:B------:R-:W-:Y:S01]  /*01b0*/  @P1 VIADD R3, R3, 0x1 ;  /* 0x0000000103031836 */ /* 0x000fe20000000000 */
[----:B------:R-:W-:-:S04]  /*01c0*/  ISETP.NE.AND P1, PT, R0, RZ, PT ;  /* 0x000000ff0000720c */ /* 0x000fc80003f25270 */
[----:B------:R-:W-:-:S04]  /*01d0*/  @!P0 IADD3 R3, PT, PT, -R3, RZ, RZ ;  /* 0x000000ff03038210 */ /* 0x000fc80007ffe1ff */
[----:B------:R-:W-:-:S04]  /*01e0*/  SEL R8, R6, R3, !P1 ;  /* 0x0000000306087207 */ /* 0x000fc80004800000 */
[----:B-1----:R-:W-:-:S13]  /*01f0*/  ISETP.GE.AND P0, PT, R8, UR4, PT ;  /* 0x0000000408007c0c */ /* 0x002fda000bf06270 */
[----:B------:R-:W-:Y:S05]  /*0200*/  @P0 EXIT ;  /* 0x000000000000094d */ /* 0x000fea0003800000 */
[----:B------:R-:W-:Y:S01]  /*0210*/  ISETP.GE.AND P2, PT, R5, RZ, PT ;  /* 0x000000ff0500720c */ /* 0x000fe20003f46270 */
[----:B------:R-:W0:Y:S01]  /*0220*/  LDC.64 R2, c[0x0][0x388] ;  /* 0x0000e200ff027b82 */ /* 0x000e220000000a00 */
[----:B------:R-:W-:Y:S01]  /*0230*/  IMAD.IADD R5, R4, 0x1, -R7 ;  /* 0x0000000104057824 */ /* 0x000fe200078e0a07 */
[-C--:B------:R-:W-:Y:S01]  /*0240*/  ISETP.GT.U32.AND P0, PT, R7, R4.reuse, PT ;  /* 0x000000040700720c */ /* 0x080fe20003f04070 */
[----:B------:R-:W1:Y:S03]  /*0250*/  LDCU.64 UR4, c[0x0][0x358] ;  /* 0x00006b00ff0477ac */ /* 0x000e660008000a00 */
[----:B------:R-:W-:Y:S02]  /*0260*/  SEL R7, R5, R4, !P0 ;  /* 0x0000000405077207 */ /* 0x000fe40004000000 */
[----:B------:R-:W2:Y:S04]  /*0270*/  LDC.64 R4, c[0x0][0x390] ;  /* 0x0000e400ff047b82 */ /* 0x000ea80000000a00 */
[----:B------:R-:W-:-:S04]  /*0280*/  @!P2 IADD3 R7, PT, PT, -R7, RZ, RZ ;  /* 0x000000ff0707a210 */ /* 0x000fc80007ffe1ff */
[----:B------:R-:W-:-:S05]  /*0290*/  SEL R9, R6, R7, !P1 ;  /* 0x0000000706097207 */ /* 0x000fca0004800000 */
[----:B------:R-:W-:-:S04]  /*02a0*/  IMAD R7, R8, R0, R9 ;  /* 0x0000000008077224 */ /* 0x000fc800078e0209 */
[----:B0-----:R-:W-:-:S06]  /*02b0*/  IMAD.WIDE R2, R7, 0x4, R2 ;  /* 0x0000000407027825 */ /* 0x001fcc00078e0202 */
[----:B-1----:R-:W3:Y:S01]  /*02c0*/  LDG.E R2, desc[UR4][R2.64] ;  /* 0x0000000402027981 */ /* 0x002ee2000c1e1900 */
[----:B--2---:R-:W-:Y:S02]  /*02d0*/  IMAD.WIDE R4, R7, 0x4, R4 ;  /* 0x0000000407047825 */ /* 0x004fe400078e0204 */
[----:B------:R-:W0:Y:S04]  /*02e0*/  LDC.64 R6, c[0x0][0x398] ;  /* 0x0000e600ff067b82 */ /* 0x000e280000000a00 */
[----:B------:R-:W2:Y:S01]  /*02f0*/  LDG.E R5, desc[UR4][R4.64] ;  /* 0x0000000404057981 */ /* 0x000ea2000c1e1900 */
[----:B---3--:R-:W-:-:S04]  /*0300*/  IMAD R9, R2, R0, R9 ;  /* 0x0000000002097224 */ /* 0x008fc800078e0209 */
[----:B0-----:R-:W-:-:S05]  /*0310*/  IMAD.WIDE R6, R9, 0x4, R6 ;  /* 0x0000000409067825 */ /* 0x001fca00078e0206 */
[----:B--2---:R-:W-:Y:S01]  /*0320*/  STG.E desc[UR4][R6.64], R5 ;  /* 0x0000000506007986 */ /* 0x004fe2000c101904 */
[----:B------:R-:W-:Y:S05]  /*0330*/  EXIT ;  /* 0x000000000000794d */ /* 0x000fea0003800000 */
.L_x_28:
        /* <DEDUP_REMOVED lines=12> */
.L_x_37:


//--------------------- .text._Z16max_pool3d_indexiiPKiS0_PKfPfPi --------------------------
	.section	.text._Z16max_pool3d_indexiiPKiS0_PKfPfPi,"ax",@progbits
	.align	128
        .global         _Z16max_pool3d_indexiiPKiS0_PKfPfPi
        .type           _Z16max_pool3d_indexiiPKiS0_PKfPfPi,@function
        .size           _Z16max_pool3d_indexiiPKiS0_PKfPfPi,(.L_x_38 - _Z16max_pool3d_indexiiPKiS0_PKfPfPi)
        .other          _Z16max_pool3d_indexiiPKiS0_PKfPfPi,@"STO_CUDA_ENTRY STV_DEFAULT"
_Z16max_pool3d_indexiiPKiS0_PKfPfPi:
.text._Z16max_pool3d_indexiiPKiS0_PKfPfPi:
        /* <DEDUP_REMOVED lines=10> */
[----:B0-----:R-:W0:Y:S02]  /*00a0*/  MUFU.RCP R0, R0 ;  /* 0x0000000000007308 */ /* 0x001e240000001000 */
[----:B0-----:R-:W-:-:S06]  /*00b0*/  VIADD R4, R0, 0xffffffe ;  /* 0x0ffffffe00047836 */ /* 0x001fcc0000000000 */
[----:B------:R0:W2:Y:S02]  /*00c0*/  F2I.FTZ.U32.TRUNC.NTZ R5, R4 ;  /* 0x0000000400057305 */ /* 0x0000a4000021f000 */
[----:B0-----:R-:W-:Y:S02]  /*00d0*/  HFMA2 R4, -RZ, RZ, 0, 0 ;  /* 0x00000000ff047431 */ /* 0x001fe400000001ff */
[----:B--2---:R-:W-:-:S04]  /*00e0*/  IMAD.MOV R9, RZ, RZ, -R5 ;  /* 0x000000ffff097224 */ /* 0x004fc800078e0a05 */
[----:B------:R-:W-:Y:S01]  /*00f0*/  IMAD R7, R9, R2, RZ ;  /* 0x0000000209077224 */ /* 0x000fe200078e02ff */
[----:B------:R-:W-:-:S03]  /*0100*/  IABS R9, R8 ;  /* 0x0000000800097213 */ /* 0x000fc60000000000 */
[----:B------:R-:W-:-:S06]  /*0110*/  IMAD.HI.U32 R5, R5, R7, R4 ;  /* 0x0000000705057227 */ /* 0x000fcc00078e0004 */
[----:B------:R-:W-:-:S04]  /*0120*/  IMAD.HI.U32 R5, R5, R9, RZ ;  /* 0x0000000905057227 */ /* 0x000fc800078e00ff */
[----:B------:R-:W-:-:S04]  /*0130*/  IMAD.MOV R0, RZ, RZ, -R5 ;  /* 0x000000ffff007224 */ /* 0x000fc800078e0a05 */
[----:B------:R-:W-:Y:S01]  /*0140*/  IMAD R9, R2, R0, R9 ;  /* 0x0000000002097224 */ /* 0x000fe200078e0209 */
[----:B------:R-:W-:-:S04]  /*0150*/  LOP3.LUT R0, R8, R3, RZ, 0x3c, !PT ;  /* 0x0000000308007212 */ /* 0x000fc800078e3cff */
[----:B------:R-:W-:Y:S02]  /*0160*/  ISETP.GT.U32.AND P2, PT, R2, R9, PT ;  /* 0x000000090200720c */ /* 0x000fe40003f44070 */
[----:B------:R-:W-:-:S11]  /*0170*/  ISETP.GE.AND P0, PT, R0, RZ, PT ;  /* 0x000000ff0000720c */ /* 0x000fd60003f06270 */
[----:B------:R-:W-:Y:S01]  /*0180*/  @!P2 IMAD.IADD R9, R9, 0x1, -R2 ;  /* 0x000000010909a824 */ /* 0x000fe200078e0a02 */
[----:B------:R-:W-:-:S04]  /*0190*/  @!P2 IADD3 R5, PT, PT, R5, 0x1, RZ ;  /* 0x000000010505a810 */ /* 0x000fc80007ffe0ff */
        /* <DEDUP_REMOVED lines=12> */
[C---:B---3--:R-:W-:Y:S02]  /*0260*/  ISETP.GE.AND P0, PT, R4.reuse, RZ, PT ;  /* 0x000000ff0400720c */ /* 0x048fe40003f06270 */
[----:B------:R-:W-:-:S04]  /*0270*/  IADD3 R11, PT, PT, -R4, RZ, RZ ;  /* 0x000000ff040b7210 */ /* 0x000fc80007ffe1ff */
[----:B------:R-:W-:-:S05]  /*0280*/  SEL R11, R11, R0, !P0 ;  /* 0x000000000b0b7207 */ /* 0x000fca0004000000 */
[----:B--2---:R-:W-:-:S05]  /*0290*/  IMAD.WIDE R6, R11, 0x4, R6 ;  /* 0x000000040b067825 */ /* 0x004fca00078e0206 */
[----:B------:R-:W2:Y:S02]  /*02a0*/  LDG.E R11, desc[UR4][R6.64] ;  /* 0x00000004060b7981 */ /* 0x000ea4000c1e1900 */
[----:B--2---:R-:W-:-:S13]  /*02b0*/  ISETP.GE.AND P0, PT, R11, RZ, PT ;  /* 0x000000ff0b00720c */ /* 0x004fda0003f06270 */
[----:B------:R-:W-:Y:S05]  /*02c0*/  @!P0 EXIT ;  /* 0x000000000000894d */ /* 0x000fea0003800000 */
[----:B------:R-:W-:Y:S01]  /*02d0*/  ISETP.GE.AND P2, PT, R8, RZ, PT ;  /* 0x000000ff0800720c */ /* 0x000fe20003f46270 */
[----:B------:R-:W0:Y:S01]  /*02e0*/  LDC.64 R4, c[0x0][0x398] ;  /* 0x0000e600ff047b82 */ /* 0x000e220000000a00 */
[----:B------:R-:W-:Y:S01]  /*02f0*/  ISETP.GT.U32.AND P0, PT, R2, R9, PT ;  /* 0x000000090200720c */ /* 0x000fe20003f04070 */
[----:B------:R-:W-:-:S05]  /*0300*/  IMAD.IADD R2, R9, 0x1, -R2 ;  /* 0x0000000109027824 */ /* 0x000fca00078e0a02 */
[----:B------:R-:W-:Y:S01]  /*0310*/  SEL R9, R2, R9, !P0 ;  /* 0x0000000902097207 */ /* 0x000fe20004000000 */
[----:B------:R-:W1:Y:S04]  /*0320*/  LDC.64 R6, c[0x0][0x3a0] ;  /* 0x0000e800ff067b82 */ /* 0x000e680000000a00 */
[----:B------:R-:W-:-:S04]  /*0330*/  @!P2 IADD3 R9, PT, PT, -R9, RZ, RZ ;  /* 0x000000ff0909a210 */ /* 0x000fc80007ffe1ff */
[----:B------:R-:W-:-:S05]  /*0340*/  SEL R10, R10, R9, !P1 ;  /* 0x000000090a0a7207 */ /* 0x000fca0004800000 */
[-CC-:B------:R-:W-:Y:S02]  /*0350*/  IMAD R9, R0, R3.reuse, R10.reuse ;  /* 0x0000000300097224 */ /* 0x180fe400078e020a */
[----:B------:R-:W-:Y:S02]  /*0360*/  IMAD R11, R11, R3, R10 ;  /* 0x000000030b0b7224 */ /* 0x000fe400078e020a */
[----:B0-----:R-:W-:-:S06]  /*0370*/  IMAD.WIDE R2, R9, 0x4, R4 ;  /* 0x0000000409027825 */ /* 0x001fcc00078e0204 */
[----:B------:R-:W2:Y:S01]  /*0380*/  LDG.E R2, desc[UR4][R2.64] ;  /* 0x0000000402027981 */ /* 0x000ea2000c1e1900 */
[----:B-1----:R-:W-:-:S06]  /*0390*/  IMAD.WIDE R4, R11, 0x4, R6 ;  /* 0x000000040b047825 */ /* 0x002fcc00078e0206 */
[----:B------:R-:W2:Y:S02]  /*03a0*/  LDG.E R5, desc[UR4][R4.64] ;  /* 0x0000000404057981 */ /* 0x000ea4000c1e1900 */
[----:B--2---:R-:W-:-:S05]  /*03b0*/  FADD R6, R2, -R5 ;  /* 0x8000000502067221 */ /* 0x004fca0000000000 */
[----:B------:R-:W-:-:S13]  /*03c0*/  FSETP.GEU.AND P0, PT, |R6|, 1.0000000168623835264e-16, PT ;  /* 0x24e695950600780b */ /* 0x000fda0003f0e200 */
[----:B------:R-:W-:Y:S05]  /*03d0*/  @P0 EXIT ;  /* 0x000000000000094d */ /* 0x000fea0003800000 */
[----:B------:R-:W0:Y:S02]  /*03e0*/  LDC.64 R2, c[0x0][0x3a8] ;  /* 0x0000ea00ff027b82 */ /* 0x000e240000000a00 */
[----:B0-----:R-:W-:-:S05]  /*03f0*/  IMAD.WIDE R2, R11, 0x4, R2 ;  /* 0x000000040b027825 */ /* 0x001fca00078e0202 */
[----:B------:R-:W-:Y:S01]  /*0400*/  STG.E desc[UR4][R2.64], R0 ;  /* 0x0000000002007986 */ /* 0x000fe2000c101904 */
[----:B------:R-:W-:Y:S05]  /*0410*/  EXIT ;  /* 0x000000000000794d */ /* 0x000fea0003800000 */
.L_x_29:
        /* <DEDUP_REMOVED lines=14> */
.L_x_38:


//--------------------- .text._Z18max_pool3d_forwardiiPKiS0_PKfPf --------------------------
	.section	.text._Z18max_pool3d_forwardiiPKiS0_PKfPf,"ax",@progbits
	.align	128
        .global         _Z18max_pool3d_forwardiiPKiS0_PKfPf
        .type           _Z18max_pool3d_forwardiiPKiS0_PKfPf,@function
        .size           _Z18max_pool3d_forwardiiPKiS0_PKfPf,(.L_x_39 - _Z18max_pool3d_forwardiiPKiS0_PKfPf)
        .other          _Z18max_pool3d_forwardiiPKiS0_PKfPf,@"STO_CUDA_ENTRY STV_DEFAULT"
_Z18max_pool3d_forwardiiPKiS0_PKfPf:
.text._Z18max_pool3d_forwardiiPKiS0_PKfPf:
        /* <DEDUP_REMOVED lines=8> */
[----:B------:R-:W1:Y:S01]  /*0080*/  LDCU UR4, c[0x0][0x380] ;  /* 0x00007000ff0477ac */ /* 0x000e620008000800 */
[----:B------:R-:W-:-:S05]  /*0090*/  LOP3.LUT R8, RZ, R0, RZ, 0x33, !PT ;  /* 0x00000000ff087212 */ /* 0x000fca00078e33ff */
[----:B0-----:R-:W0:Y:S01]  /*00a0*/  MUFU.RCP R6, R6 ;  /* 0x0000000600067308 */ /* 0x001e220000001000 */
[----:B------:R-:W-:Y:S01]  /*00b0*/  IABS R9, R3 ;  /* 0x0000000300097213 */ /* 0x000fe20000000000 */
[----:B0-----:R-:W-:-:S06]  /*00c0*/  VIADD R4, R6, 0xffffffe ;  /* 0x0ffffffe06047836 */ /* 0x001fcc0000000000 */
[----:B------:R0:W2:Y:S02]  /*00d0*/  F2I.FTZ.U32.TRUNC.NTZ R5, R4 ;  /* 0x0000000400057305 */ /* 0x0000a4000021f000 */
[----:B0-----:R-:W-:Y:S02]  /*00e0*/  IMAD.MOV.U32 R4, RZ, RZ, RZ ;  /* 0x000000ffff047224 */ /* 0x001fe400078e00ff */
[----:B--2---:R-:W-:-:S04]  /*00f0*/  IMAD.MOV R7, RZ, RZ, -R5 ;  /* 0x000000ffff077224 */ /* 0x004fc800078e0a05 */
[----:B------:R-:W-:-:S04]  /*0100*/  IMAD R7, R7, R2, RZ ;  /* 0x0000000207077224 */ /* 0x000fc800078e02ff */
[----:B------:R-:W-:Y:S01]  /*0110*/  IMAD.HI.U32 R5, R5, R7, R4 ;  /* 0x0000000705057227 */ /* 0x000fe200078e0004 */
[----:B------:R-:W-:-:S04]  /*0120*/  LOP3.LUT R4, R3, R0, RZ, 0x3c, !PT ;  /* 0x0000000003047212 */ /* 0x000fc800078e3cff */
[----:B------:R-:W-:Y:S01]  /*0130*/  ISETP.GE.AND P0, PT, R4, RZ, PT ;  /* 0x000000ff0400720c */ /* 0x000fe20003f06270 */
[----:B------:R-:W-:-:S04]  /*0140*/  IMAD.HI.U32 R5, R5, R9, RZ ;  /* 0x0000000905057227 */ /* 0x000fc800078e00ff */
[----:B------:R-:W-:-:S04]  /*0150*/  IMAD.MOV R6, RZ, RZ, -R5 ;  /* 0x000000ffff067224 */ /* 0x000fc800078e0a05 */
[----:B------:R-:W-:-:S05]  /*0160*/  IMAD R9, R2, R6, R9 ;  /* 0x0000000602097224 */ /* 0x000fca00078e0209 */
[----:B------:R-:W-:-:S13]  /*0170*/  ISETP.GT.U32.AND P2, PT, R2, R9, PT ;  /* 0x000000090200720c */ /* 0x000fda0003f44070 */
[----:B------:R-:W-:Y:S01]  /*0180*/  @!P2 IADD3 R9, PT, PT, R9, -R2, RZ ;  /* 0x800000020909a210 */ /* 0x000fe20007ffe0ff */
[----:B------:R-:W-:-:S03]  /*0190*/  @!P2 VIADD R5, R5, 0x1 ;  /* 0x000000010505a836 */ /* 0x000fc60000000000 */
[----:B------:R-:W-:-:S13]  /*01a0*/  ISETP.GE.U32.AND P1, PT, R9, R2, PT ;  /* 0x000000020900720c */ /* 0x000fda0003f26070 */
[----:B------:R-:W-:Y:S01]  /*01b0*/  @P1 VIADD R5, R5, 0x1 ;  /* 0x0000000105051836 */ /* 0x000fe20000000000 */
[----:B------:R-:W-:-:S04]  /*01c0*/  ISETP.NE.AND P1, PT, R0, RZ, PT ;  /* 0x000000ff0000720c */ /* 0x000fc80003f25270 */
[----:B------:R-:W-:-:S04]  /*01d0*/  @!P0 IADD3 R5, PT, PT, -R5, RZ, RZ ;  /* 0x000000ff05058210 */ /* 0x000fc80007ffe1ff */
        /* <DEDUP_REMOVED lines=26> */
[----:B------:R0:W5:Y:S01]  /*0380*/  LDG.E R3, desc[UR4][R2.64] ;  /* 0x0000000402037981 */ /* 0x000162000c1e1900 */
[----:B-1----:R-:W-:-:S05]  /*0390*/  IMAD.WIDE R4, R9, 0x4, R4 ;  /* 0x0000000409047825 */ /* 0x002fca00078e0204 */
[----:B------:R0:W5:Y:S02]  /*03a0*/  LDG.E R6, desc[UR4][R4.64] ;  /* 0x0000000404067981 */ /* 0x000164000c1e1900 */
.L_x_30:
[----:B-----5:R-:W-:Y:S01]  /*03b0*/  FMNMX R7, R3, R6, !PT ;  /* 0x0000000603077209 */ /* 0x020fe20007800000 */
[----:B------:R-:W-:Y:S05]  /*03c0*/  YIELD ;  /* 0x0000000000007946 */ /* 0x000fea0003800000 */
[----:B------:R-:W2:Y:S02]  /*03d0*/  ATOMG.E.CAS.STRONG.GPU PT, R7, [R4], R6, R7 ;  /* 0x00000006040773a9 */ /* 0x000ea400001ee107 */
[----:B--2---:R-:W-:Y:S01]  /*03e0*/  ISETP.NE.AND P0, PT, R6, R7, PT ;  /* 0x000000070600720c */ /* 0x004fe20003f05270 */
[----:B------:R-:W-:-:S12]  /*03f0*/  IMAD.MOV.U32 R6, RZ, RZ, R7 ;  /* 0x000000ffff067224 */ /* 0x000fd800078e0007 */
[----:B------:R-:W-:Y:S05]  /*0400*/  @P0 BRA `(.L_x_30) ;  /* 0xfffffffc00e80947 */ /* 0x000fea000383ffff */
[----:B------:R-:W-:Y:S05]  /*0410*/  EXIT ;  /* 0x000000000000794d */ /* 0x000fea0003800000 */
.L_x_31:
        /* <DEDUP_REMOVED lines=14> */
.L_x_39:


//--------------------- .text._Z15max_pool3d_initiiPKiS0_PKfPf --------------------------
	.section	.text._Z15max_pool3d_initiiPKiS0_PKfPf,"ax",@progbits
	.align	128
        .global         _Z15max_pool3d_initiiPKiS0_PKfPf
        .type           _Z15max_pool3d_initiiPKiS0_PKfPf,@function
        .size           _Z15max_pool3d_initiiPKiS0_PKfPf,(.L_x_40 - _Z15max_pool3d_initiiPKiS0_PKfPf)
        .other          _Z15max_pool3d_initiiPKiS0_PKfPf,@"STO_CUDA_ENTRY STV_DEFAULT"
_Z15max_pool3d_initiiPKiS0_PKfPf:
.text._Z15max_pool3d_initiiPKiS0_PKfPf:
        /* <DEDUP_REMOVED lines=9> */
[----:B0-----:R-:W0:Y:S01]  /*0090*/  MUFU.RCP R6, R6 ;  /* 0x0000000600067308 */ /* 0x001e220000001000 */
[----:B------:R-:W-:Y:S01]  /*00a0*/  IABS R8, R3 ;  /* 0x0000000300087213 */ /* 0x000fe20000000000 */
[----:B0-----:R-:W-:-:S06]  /*00b0*/  VIADD R4, R6, 0xffffffe ;  /* 0x0ffffffe06047836 */ /* 0x001fcc0000000000 */
[----:B------:R0:W2:Y:S02]  /*00c0*/  F2I.FTZ.U32.TRUNC.NTZ R5, R4 ;  /* 0x0000000400057305 */ /* 0x0000a4000021f000 */
[----:B0-----:R-:W-:Y:S02]  /*00d0*/  HFMA2 R4, -RZ, RZ, 0, 0 ;  /* 0x00000000ff047431 */ /* 0x001fe400000001ff */
[----:B--2---:R-:W-:-:S04]  /*00e0*/  IMAD.MOV R7, RZ, RZ, -R5 ;  /* 0x000000ffff077224 */ /* 0x004fc800078e0a05 */
[----:B------:R-:W-:-:S04]  /*00f0*/  IMAD R7, R7, R2, RZ ;  /* 0x0000000207077224 */ /* 0x000fc800078e02ff */
[----:B------:R-:W-:Y:S01]  /*0100*/  IMAD.HI.U32 R5, R5, R7, R4 ;  /* 0x0000000705057227 */ /* 0x000fe200078e0004 */
[----:B------:R-:W-:-:S03]  /*0110*/  LOP3.LUT R4, R3, R0, RZ, 0x3c, !PT ;  /* 0x0000000003047212 */ /* 0x000fc600078e3cff */
[----:B------:R-:W-:Y:S01]  /*0120*/  IMAD.MOV.U32 R7, RZ, RZ, R8 ;  /* 0x000000ffff077224 */ /* 0x000fe200078e0008 */
[----:B------:R-:W-:-:S03]  /*0130*/  ISETP.GE.AND P0, PT, R4, RZ, PT ;  /* 0x000000ff0400720c */ /* 0x000fc60003f06270 */
[----:B------:R-:W-:-:S04]  /*0140*/  IMAD.HI.U32 R5, R5, R7, RZ ;  /* 0x0000000705057227 */ /* 0x000fc800078e00ff */
[----:B------:R-:W-:-:S04]  /*0150*/  IMAD.MOV R6, RZ, RZ, -R5 ;  /* 0x000000ffff067224 */ /* 0x000fc800078e0a05 */
[----:B------:R-:W-:Y:S01]  /*0160*/  IMAD R7, R2, R6, R7 ;  /* 0x0000000602077224 */ /* 0x000fe200078e0207 */
[----:B------:R-:W-:-:S04]  /*0170*/  LOP3.LUT R6, RZ, R0, RZ, 0x33, !PT ;  /* 0x00000000ff067212 */ /* 0x000fc800078e33ff */
        /* <DEDUP_REMOVED lines=11> */
[----:B------:R-:W1:Y:S01]  /*0230*/  LDCU.64 UR4, c[0x0][0x358] ;  /* 0x00006b00ff0477ac */ /* 0x000e620008000a00 */
[----:B0-----:R-:W-:-:S05]  /*0240*/  IMAD.WIDE R4, R9, 0x4, R4 ;  /* 0x0000000409047825 */ /* 0x001fca00078e0204 */
[----:B-1----:R-:W2:Y:S02]  /*0250*/  LDG.E R8, desc[UR4][R4.64] ;  /* 0x0000000404087981 */ /* 0x002ea4000c1e1900 */
[----:B--2---:R-:W-:-:S13]  /*0260*/  ISETP.GE.AND P0, PT, R8, RZ, PT ;  /* 0x000000ff0800720c */ /* 0x004fda0003f06270 */
[----:B------:R-:W-:Y:S05]  /*0270*/  @!P0 EXIT ;  /* 0x000000000000894d */ /* 0x000fea0003800000 */
[----:B------:R-:W-:Y:S01]  /*0280*/  ISETP.GE.AND P2, PT, R3, RZ, PT ;  /* 0x000000ff0300720c */ /* 0x000fe20003f46270 */
[----:B------:R-:W0:Y:S01]  /*0290*/  LDC.64 R4, c[0x0][0x398] ;  /* 0x0000e600ff047b82 */ /* 0x000e220000000a00 */
[----:B------:R-:W-:Y:S01]  /*02a0*/  ISETP.GT.U32.AND P0, PT, R2, R7, PT ;  /* 0x000000070200720c */ /* 0x000fe20003f04070 */
[----:B------:R-:W-:-:S05]  /*02b0*/  IMAD.IADD R2, R7, 0x1, -R2 ;  /* 0x0000000107027824 */ /* 0x000fca00078e0a02 */
[----:B------:R-:W-:-:S05]  /*02c0*/  SEL R7, R2, R7, !P0 ;  /* 0x0000000702077207 */ /* 0x000fca0004000000 */
[----:B------:R-:W-:-:S04]  /*02d0*/  @!P2 IADD3 R7, PT, PT, -R7, RZ, RZ ;  /* 0x000000ff0707a210 */ /* 0x000fc80007ffe1ff */
[----:B------:R-:W-:-:S05]  /*02e0*/  SEL R7, R6, R7, !P1 ;  /* 0x0000000706077207 */ /* 0x000fca0004800000 */
[----:B------:R-:W-:-:S04]  /*02f0*/  IMAD R3, R9, R0, R7 ;  /* 0x0000000009037224 */ /* 0x000fc800078e0207 */
[----:B0-----:R-:W-:Y:S02]  /*0300*/  IMAD.WIDE R2, R3, 0x4, R4 ;  /* 0x0000000403027825 */ /* 0x001fe400078e0204 */
[----:B------:R-:W0:Y:S04]  /*0310*/  LDC.64 R4, c[0x0][0x3a0] ;  /* 0x0000e800ff047b82 */ /* 0x000e280000000a00 */
[----:B------:R-:W2:Y:S01]  /*0320*/  LDG.E R3, desc[UR4][R2.64] ;  /* 0x0000000402037981 */ /* 0x000ea2000c1e1900 */
[----:B------:R-:W-:-:S04]  /*0330*/  IMAD R7, R8, R0, R7 ;  /* 0x0000000008077224 */ /* 0x000fc800078e0207 */
[----:B0-----:R-:W-:-:S05]  /*0340*/  IMAD.WIDE R4, R7, 0x4, R4 ;  /* 0x0000000407047825 */ /* 0x001fca00078e0204 */
[----:B--2---:R-:W-:Y:S01]  /*0350*/  STG.E desc[UR4][R4.64], R3 ;  /* 0x0000000304007986 */ /* 0x004fe2000c101904 */
[----:B------:R-:W-:Y:S05]  /*0360*/  EXIT ;  /* 0x000000000000794d */ /* 0x000fea0003800000 */
.L_x_32:
        /* <DEDUP_REMOVED lines=9> */
.L_x_40:


//--------------------- .nv.shared.reserved.0     --------------------------
	.section	.nv.shared.reserved.0,"aw",@nobits
	.weak		__nv_reservedSMEM_offset_0_alias
	.size		__nv_reservedSMEM_offset_0_alias, 0, 64
	.other		__nv_reservedSMEM_offset_0_alias,@"STO_CUDA_RESERVED_SHARED STV_DEFAULT"
__nv_reservedSMEM_offset_0_alias:
	.zero		0
	.zero		64


//--------------------- .nv.constant0._Z19avg_pool3d_backwardiiPKiS0_PKfPf --------------------------
	.section	.nv.constant0._Z19avg_pool3d_backwardiiPKiS0_PKfPf,"a",@progbits
	.sectionflags	@""
	.align	4
.nv.constant0._Z19avg_pool3d_backwardiiPKiS0_PKfPf:
	.zero		936


//--------------------- .nv.constant0._Z18avg_pool3d_forwardiiPKiS0_PKfPf --------------------------
	.section	.nv.constant0._Z18avg_pool3d_forwardiiPKiS0_PKfPf,"a",@progbits
	.sectionflags	@""
	.align	4
.nv.constant0._Z18avg_pool3d_forwardiiPKiS0_PKfPf:
	.zero		936


//--------------------- .nv.constant0._Z19max_pool3d_backwardiiPKiPKfPf --------------------------
	.section	.nv.constant0._Z19max_pool3d_backwardiiPKiPKfPf,"a",@progbits
	.sectionflags	@""
	.align	4
.nv.constant0._Z19max_pool3d_backwardiiPKiPKfPf:
	.zero		928


//--------------------- .nv.constant0._Z16max_pool3d_indexiiPKiS0_PKfPfPi --------------------------
	.section	.nv.constant0._Z16max_pool3d_indexiiPKiS0_PKfPfPi,"a",@progbits
	.sectionflags	@""
	.align	4
.nv.constant0._Z16max_pool3d_indexiiPKiS0_PKfPfPi:
	.zero		944


//--------------------- .nv.constant0._Z18max_pool3d_forwardiiPKiS0_PKfPf --------------------------
	.section	.nv.constant0._Z18max_pool3d_forwardiiPKiS0_PKfPf,"a",@progbits
	.sectionflags	@""
	.align	4
.nv.constant0._Z18max_pool3d_forwardiiPKiS0_PKfPf:
	.zero		936


//--------------------- .nv.constant0._Z15max_pool3d_initiiPKiS0_PKfPf --------------------------
	.section	.nv.constant0._Z15max_pool3d_initiiPKiS0_PKfPf,"a",@progbits
	.sectionflags	@""
	.align	4
.nv.constant0._Z15max_pool3d_initiiPKiS0_PKfPf:
	.zero		936


//--------------------- SYMBOLS --------------------------

	.type		.nv.reservedSmem.offset0,@object
	.size		.nv.reservedSmem.offset0,0x4
